	.headerflags	@"EF_CUDA_TEXMODE_UNIFIED EF_CUDA_64BIT_ADDRESS EF_CUDA_SM86 EF_CUDA_VIRTUAL_SM(EF_CUDA_SM86)"
	.elftype	@"ET_EXEC"


//--------------------- .nv.info                  --------------------------
	.section	.nv.info,"",@"SHT_CUDA_INFO"
	.align	4


	//----- nvinfo : EIATTR_REGCOUNT
	.align		4
        /*0000*/ 	.byte	0x04, 0x2f
        /*0002*/ 	.short	(.L_1 - .L_0)
	.align		4
.L_0:
        /*0004*/ 	.word	index@(triton_bmm)
        /*0008*/ 	.word	0x00000052


	//----- nvinfo : EIATTR_MAX_STACK_SIZE
	.align		4
.L_1:
        /*000c*/ 	.byte	0x04, 0x23
        /*000e*/ 	.short	(.L_3 - .L_2)
	.align		4
.L_2:
        /*0010*/ 	.word	index@(triton_bmm)
        /*0014*/ 	.word	0x00000000


	//----- nvinfo : EIATTR_MIN_STACK_SIZE
	.align		4
.L_3:
        /*0018*/ 	.byte	0x04, 0x12
        /*001a*/ 	.short	(.L_5 - .L_4)
	.align		4
.L_4:
        /*001c*/ 	.word	index@(triton_bmm)
        /*0020*/ 	.word	0x00000000


	//----- nvinfo : EIATTR_FRAME_SIZE
	.align		4
.L_5:
        /*0024*/ 	.byte	0x04, 0x11
        /*0026*/ 	.short	(.L_7 - .L_6)
	.align		4
.L_6:
        /*0028*/ 	.word	index@(triton_bmm)
        /*002c*/ 	.word	0x00000000
.L_7:


//--------------------- .nv.info.triton_bmm       --------------------------
	.section	.nv.info.triton_bmm,"",@"SHT_CUDA_INFO"
	.align	4


	//----- nvinfo : EIATTR_CUDA_API_VERSION
	.align		4
        /*0000*/ 	.byte	0x04, 0x37
        /*0002*/ 	.short	(.L_9 - .L_8)
.L_8:
        /*0004*/ 	.word	0x0000007b


	//----- nvinfo : EIATTR_SW2861232_WAR
	.align		4
.L_9:
        /*0008*/ 	.byte	0x01, 0x35
	.zero		2


	//----- nvinfo : EIATTR_PARAM_CBANK
	.align		4
        /*000c*/ 	.byte	0x04, 0x0a
        /*000e*/ 	.short	(.L_11 - .L_10)
	.align		4
.L_10:
        /*0010*/ 	.word	index@(.nv.constant0.triton_bmm)
        /*0014*/ 	.short	0x0160
        /*0016*/ 	.short	0x0018


	//----- nvinfo : EIATTR_CBANK_PARAM_SIZE
	.align		4
.L_11:
        /*0018*/ 	.byte	0x03, 0x19
        /*001a*/ 	.short	0x0018


	//----- nvinfo : EIATTR_KPARAM_INFO
	.align		4
        /*001c*/ 	.byte	0x04, 0x17
        /*001e*/ 	.short	(.L_13 - .L_12)
.L_12:
        /*0020*/ 	.word	0x00000000
        /*0024*/ 	.short	0x0002
        /*0026*/ 	.short	0x0010
        /*0028*/ 	.byte	0x00, 0xf0, 0x21, 0x00


	//----- nvinfo : EIATTR_KPARAM_INFO
	.align		4
.L_13:
        /*002c*/ 	.byte	0x04, 0x17
        /*002e*/ 	.short	(.L_15 - .L_14)
.L_14:
        /*0030*/ 	.word	0x00000000
        /*0034*/ 	.short	0x0001
        /*0036*/ 	.short	0x0008
        /*0038*/ 	.byte	0x00, 0xf0, 0x21, 0x00


	//----- nvinfo : EIATTR_KPARAM_INFO
	.align		4
.L_15:
        /*003c*/ 	.byte	0x04, 0x17
        /*003e*/ 	.short	(.L_17 - .L_16)
.L_16:
        /*0040*/ 	.word	0x00000000
        /*0044*/ 	.short	0x0000
        /*0046*/ 	.short	0x0000
        /*0048*/ 	.byte	0x00, 0xf0, 0x21, 0x00


	//----- nvinfo : EIATTR_MAXREG_COUNT
	.align		4
.L_17:
        /*004c*/ 	.byte	0x03, 0x1b
        /*004e*/ 	.short	0x00ff


	//----- nvinfo : EIATTR_EXIT_INSTR_OFFSETS
	.align		4
        /*0050*/ 	.byte	0x04, 0x1c
        /*0052*/ 	.short	(.L_19 - .L_18)


	//   ....[0]....
.L_18:
        /*0054*/ 	.word	0x00002250


	//   ....[1]....
        /*0058*/ 	.word	0x00002280


	//----- nvinfo : EIATTR_MAX_THREADS
	.align		4
.L_19:
        /*005c*/ 	.byte	0x04, 0x05
        /*005e*/ 	.short	(.L_21 - .L_20)
.L_20:
        /*0060*/ 	.word	0x00000020
        /*0064*/ 	.word	0x00000001
        /*0068*/ 	.word	0x00000001
.L_21:


//--------------------- .nv.rel.action            --------------------------
	.section	.nv.rel.action,"",@"SHT_CUDA_RELOCINFO"
	.align	8
	.sectionentsize	8
        /*0000*/ 	.byte	0x73, 0x00, 0x00, 0x00, 0x00, 0x00, 0x00, 0x00, 0x00, 0x00, 0x00, 0x11, 0x25, 0x00, 0x05, 0x36


//--------------------- .nv.constant0.triton_bmm  --------------------------
	.section	.nv.constant0.triton_bmm,"a",@progbits
	.align	4
.nv.constant0.triton_bmm:
	.zero		376


//--------------------- .text.triton_bmm          --------------------------
	.section	.text.triton_bmm,"ax",@progbits
	.sectionflags	@"SHF_BARRIERS=1"
	.sectioninfo	@"SHI_REGISTERS=82"
	.align	128
        .global         triton_bmm
        .type           triton_bmm,@function
        .size           triton_bmm,(.L_x_3 - triton_bmm)
        .other          triton_bmm,@"STO_CUDA_ENTRY STV_DEFAULT"
triton_bmm:
.text.triton_bmm:
[----:B------:R-:W-:-:S02]  /*0000*/  MOV R1, c[0x0][0x28] ;  /* 0x00000a0000017a02 */ /* 0x000fc40000000f00 */
[----:B------:R-:W1:Y:S01]  /*0010*/  S2R R0, SR_CTAID.X ;  /* 0x0000000000007919 */ /* 0x000e620000002500 */
[----:B------:R-:W-:Y:S01]  /*0020*/  MOV R17, 0x4 ;  /* 0x0000000400117802 */ /* 0x000fe20000000f00 */
[----:B------:R-:W-:Y:S01]  /*0030*/  ULDC.64 UR6, c[0x0][0x118] ;  /* 0x0000460000067ab9 */ /* 0x000fe20000000a00 */
[----:B------:R-:W-:Y:S01]  /*0040*/  CS2R R36, SRZ ;  /* 0x0000000000247805 */ /* 0x000fe2000001ff00 */
[----:B------:R-:W2:Y:S01]  /*0050*/  S2R R54, SR_TID.X ;  /* 0x0000000000367919 */ /* 0x000ea20000002100 */
[----:B------:R-:W-:Y:S01]  /*0060*/  CS2R R24, SRZ ;  /* 0x0000000000187805 */ /* 0x000fe2000001ff00 */
[----:B------:R-:W-:Y:S01]  /*0070*/  CS2R R28, SRZ ;  /* 0x00000000001c7805 */ /* 0x000fe2000001ff00 */
[----:B------:R-:W-:Y:S01]  /*0080*/  CS2R R32, SRZ ;  /* 0x0000000000207805 */ /* 0x000fe2000001ff00 */
[----:B------:R-:W-:Y:S01]  /*0090*/  UMOV UR4, 0x12 ;  /* 0x0000001200047882 */ /* 0x000fe20000000000 */
[----:B-1----:R-:W-:-:S04]  /*00a0*/  SHF.R.S32.HI R3, RZ, 0x1f, R0 ;  /* 0x0000001fff037819 */ /* 0x002fc80000011400 */
[-C--:B------:R-:W-:Y:S02]  /*00b0*/  LEA.HI R3, R3, R0.reuse, RZ, 0x3 ;  /* 0x0000000003037211 */ /* 0x080fe400078f18ff */
[----:B--2---:R-:W-:Y:S02]  /*00c0*/  SHF.L.U32 R52, R54, 0x1, RZ ;  /* 0x0000000136347819 */ /* 0x004fe400000006ff */
[----:B------:R-:W-:Y:S02]  /*00d0*/  LOP3.LUT R3, R3, 0xfffffff8, RZ, 0xc0, !PT ;  /* 0xfffffff803037812 */ /* 0x000fe400078ec0ff */
[----:B------:R-:W-:Y:S02]  /*00e0*/  LOP3.LUT R41, R52, 0x1e, RZ, 0xc0, !PT ;  /* 0x0000001e34297812 */ /* 0x000fe400078ec0ff */
[C---:B------:R-:W-:Y:S02]  /*00f0*/  IADD3 R2, -R3.reuse, 0x1, RZ ;  /* 0x0000000103027810 */ /* 0x040fe40007ffe1ff */
[----:B------:R-:W-:-:S02]  /*0100*/  IADD3 R3, -R3, R0, RZ ;  /* 0x0000000003037210 */ /* 0x000fc40007ffe1ff */
[----:B------:R-:W-:Y:S02]  /*0110*/  IMNMX R2, R2, 0x8, PT ;  /* 0x0000000802027817 */ /* 0x000fe40003800200 */
[----:B------:R-:W-:Y:S02]  /*0120*/  IABS R7, R3 ;  /* 0x0000000300077213 */ /* 0x000fe40000000000 */
[-C--:B------:R-:W-:Y:S02]  /*0130*/  IABS R6, R2.reuse ;  /* 0x0000000200067213 */ /* 0x080fe40000000000 */
[-C--:B------:R-:W-:Y:S02]  /*0140*/  IABS R8, R2.reuse ;  /* 0x0000000200087213 */ /* 0x080fe40000000000 */
[----:B------:R-:W1:Y:S01]  /*0150*/  I2F.RP R4, R6 ;  /* 0x0000000600047306 */ /* 0x000e620000209400 */
[----:B------:R-:W-:Y:S02]  /*0160*/  LOP3.LUT R3, R3, R2, RZ, 0x3c, !PT ;  /* 0x0000000203037212 */ /* 0x000fe400078e3cff */
[----:B------:R-:W-:-:S02]  /*0170*/  ISETP.NE.AND P2, PT, R2, RZ, PT ;  /* 0x000000ff0200720c */ /* 0x000fc40003f45270 */
[----:B------:R-:W-:Y:S02]  /*0180*/  ISETP.GE.AND P3, PT, R3, RZ, PT ;  /* 0x000000ff0300720c */ /* 0x000fe40003f66270 */
[----:B------:R-:W-:Y:S02]  /*0190*/  LOP3.LUT R3, RZ, R2, RZ, 0x33, !PT ;  /* 0x00000002ff037212 */ /* 0x000fe400078e33ff */
[----:B------:R-:W2:Y:S01]  /*01a0*/  S2R R2, SR_CTAID.Y ;  /* 0x0000000000027919 */ /* 0x000ea20000002600 */
[----:B------:R-:W-:Y:S02]  /*01b0*/  SHF.L.U32 R40, R54, 0x3, RZ ;  /* 0x0000000336287819 */ /* 0x000fe400000006ff */
[----:B------:R-:W-:Y:S02]  /*01c0*/  LOP3.LUT R52, R52, 0xe, RZ, 0xc0, !PT ;  /* 0x0000000e34347812 */ /* 0x000fe400078ec0ff */
[----:B------:R-:W-:Y:S01]  /*01d0*/  LOP3.LUT R40, R40, 0xf8, RZ, 0xc0, !PT ;  /* 0x000000f828287812 */ /* 0x000fe200078ec0ff */
[----:B-1----:R-:W1:Y:S02]  /*01e0*/  MUFU.RCP R4, R4 ;  /* 0x0000000400047308 */ /* 0x002e640000001000 */
[----:B-1----:R-:W-:-:S06]  /*01f0*/  IADD3 R60, R4, 0xffffffe, RZ ;  /* 0x0ffffffe043c7810 */ /* 0x002fcc0007ffe0ff */
[----:B------:R1:W3:Y:S02]  /*0200*/  F2I.FTZ.U32.TRUNC.NTZ R61, R60 ;  /* 0x0000003c003d7305 */ /* 0x0002e4000021f000 */
[----:B-1----:R-:W-:Y:S02]  /*0210*/  MOV R60, RZ ;  /* 0x000000ff003c7202 */ /* 0x002fe40000000f00 */
[----:B---3--:R-:W-:-:S05]  /*0220*/  IADD3 R5, RZ, -R61, RZ ;  /* 0x8000003dff057210 */ /* 0x008fca0007ffe0ff */
[----:B------:R-:W-:-:S04]  /*0230*/  IMAD R5, R5, R6, RZ ;  /* 0x0000000605057224 */ /* 0x000fc800078e02ff */
[----:B------:R-:W-:Y:S01]  /*0240*/  IMAD.HI.U32 R4, R61, R5, R60 ;  /* 0x000000053d047227 */ /* 0x000fe200078e003c */
[----:B------:R-:W-:-:S05]  /*0250*/  IADD3 R5, RZ, -R8, RZ ;  /* 0x80000008ff057210 */ /* 0x000fca0007ffe0ff */
[----:B------:R-:W-:-:S04]  /*0260*/  IMAD.HI.U32 R4, R4, R7, RZ ;  /* 0x0000000704047227 */ /* 0x000fc800078e00ff */
[----:B------:R-:W-:Y:S01]  /*0270*/  IMAD R5, R4, R5, R7 ;  /* 0x0000000504057224 */ /* 0x000fe200078e0207 */
[----:B------:R-:W-:-:S04]  /*0280*/  SHF.R.U32.HI R7, RZ, 0x2, R54 ;  /* 0x00000002ff077819 */ /* 0x000fc80000011636 */
[----:B------:R-:W-:-:S13]  /*0290*/  ISETP.GT.U32.AND P1, PT, R6, R5, PT ;  /* 0x000000050600720c */ /* 0x000fda0003f24070 */
[-C--:B------:R-:W-:Y:S02]  /*02a0*/  @!P1 IADD3 R5, R5, -R6.reuse, RZ ;  /* 0x8000000605059210 */ /* 0x080fe40007ffe0ff */
[----:B------:R-:W-:Y:S02]  /*02b0*/  @!P1 IADD3 R4, R4, 0x1, RZ ;  /* 0x0000000104049810 */ /* 0x000fe40007ffe0ff */
[----:B------:R-:W-:Y:S02]  /*02c0*/  ISETP.GE.U32.AND P0, PT, R5, R6, PT ;  /* 0x000000060500720c */ /* 0x000fe40003f06070 */
[C---:B------:R-:W-:Y:S02]  /*02d0*/  SHF.L.U32 R5, R54.reuse, 0x2, RZ ;  /* 0x0000000236057819 */ /* 0x040fe400000006ff */
[----:B------:R-:W-:Y:S02]  /*02e0*/  SHF.L.U32 R54, R54, 0x5, RZ ;  /* 0x0000000536367819 */ /* 0x000fe400000006ff */
[----:B------:R-:W-:-:S02]  /*02f0*/  LOP3.LUT R6, R5, 0xc, RZ, 0xc0, !PT ;  /* 0x0000000c05067812 */ /* 0x000fc400078ec0ff */
[----:B------:R-:W-:-:S05]  /*0300*/  LOP3.LUT R54, R54, 0x700, RZ, 0xc0, !PT ;  /* 0x0000070036367812 */ /* 0x000fca00078ec0ff */
[----:B------:R-:W-:-:S04]  /*0310*/  @P0 IADD3 R4, R4, 0x1, RZ ;  /* 0x0000000104040810 */ /* 0x000fc80007ffe0ff */
[----:B------:R-:W-:-:S04]  /*0320*/  @!P3 IADD3 R4, -R4, RZ, RZ ;  /* 0x000000ff0404b210 */ /* 0x000fc80007ffe1ff */
[----:B------:R-:W-:-:S04]  /*0330*/  SEL R3, R3, R4, !P2 ;  /* 0x0000000403037207 */ /* 0x000fc80005000000 */
[----:B------:R-:W-:Y:S02]  /*0340*/  SHF.R.S32.HI R4, RZ, 0x1b, R3 ;  /* 0x0000001bff047819 */ /* 0x000fe40000011403 */
[----:B------:R-:W-:Y:S02]  /*0350*/  LEA R3, R3, R6, 0x4 ;  /* 0x0000000603037211 */ /* 0x000fe400078e20ff */
[----:B------:R-:W-:-:S04]  /*0360*/  SGXT R4, R4, 0x1 ;  /* 0x000000010404781a */ /* 0x000fc80000000200 */
[----:B------:R-:W-:Y:S02]  /*0370*/  LEA.HI R5, R4, R3, RZ, 0x4 ;  /* 0x0000000304057211 */ /* 0x000fe400078f20ff */
[----:B------:R-:W-:Y:S02]  /*0380*/  SGXT.U32 R4, R7, 0x3 ;  /* 0x000000030704781a */ /* 0x000fe40000000000 */
[----:B------:R-:W-:Y:S02]  /*0390*/  LOP3.LUT R8, R5, 0xfffffff0, RZ, 0xc0, !PT ;  /* 0xfffffff005087812 */ /* 0x000fe400078ec0ff */
[C---:B------:R-:W-:Y:S02]  /*03a0*/  LOP3.LUT R42, R4.reuse, 0x8, RZ, 0xfc, !PT ;  /* 0x00000008042a7812 */ /* 0x040fe400078efcff */
[----:B------:R-:W-:Y:S02]  /*03b0*/  IADD3 R5, R3, -R8, RZ ;  /* 0x8000000803057210 */ /* 0x000fe40007ffe0ff */
[----:B------:R-:W-:-:S02]  /*03c0*/  LOP3.LUT R43, R4, 0x10, RZ, 0xfc, !PT ;  /* 0x00000010042b7812 */ /* 0x000fc400078efcff */
[----:B------:R-:W-:Y:S01]  /*03d0*/  SHF.L.U32 R7, R4, 0x4, RZ ;  /* 0x0000000404077819 */ /* 0x000fe200000006ff */
[----:B--2---:R-:W-:Y:S01]  /*03e0*/  IMAD R4, R2, 0x32, R41 ;  /* 0x0000003202047824 */ /* 0x004fe200078e0229 */
[----:B------:R-:W-:Y:S01]  /*03f0*/  SHF.L.U32 R9, R42, 0x4, RZ ;  /* 0x000000042a097819 */ /* 0x000fe200000006ff */
[----:B------:R-:W-:Y:S01]  /*0400*/  IMAD R8, R2, 0x320, R5 ;  /* 0x0000032002087824 */ /* 0x000fe200078e0205 */
[----:B------:R-:W-:Y:S01]  /*0410*/  SHF.L.U32 R11, R43, 0x4, RZ ;  /* 0x000000042b0b7819 */ /* 0x000fe200000006ff */
[-C--:B------:R-:W-:Y:S01]  /*0420*/  IMAD.WIDE R4, R4, R17.reuse, c[0x0][0x160] ;  /* 0x0000580004047625 */ /* 0x080fe200078e0211 */
[----:B------:R-:W-:Y:S02]  /*0430*/  LOP3.LUT R57, R9, R6, RZ, 0xfc, !PT ;  /* 0x0000000609397212 */ /* 0x000fe400078efcff */
[C---:B------:R-:W-:Y:S02]  /*0440*/  IADD3 R14, R7.reuse, R8, RZ ;  /* 0x00000008070e7210 */ /* 0x040fe40007ffe0ff */
[-C--:B------:R-:W-:Y:S01]  /*0450*/  LOP3.LUT R56, R7, R6.reuse, RZ, 0xfc, !PT ;  /* 0x0000000607387212 */ /* 0x080fe200078efcff */
[----:B------:R1:W-:Y:S01]  /*0460*/  LDGSTS.E.64 [R40], [R4.64] ;  /* 0x0000000004287fae */ /* 0x0003e2000b921a46 */
[----:B------:R-:W-:Y:S01]  /*0470*/  LOP3.LUT R45, R11, R6, RZ, 0xfc, !PT ;  /* 0x000000060b2d7212 */ /* 0x000fe200078efcff */
[----:B------:R-:W-:Y:S01]  /*0480*/  IMAD.WIDE R6, R14, R17, c[0x0][0x168] ;  /* 0x00005a000e067625 */ /* 0x000fe200078e0211 */
[-C--:B------:R-:W-:Y:S01]  /*0490*/  IADD3 R9, R9, R8.reuse, RZ ;  /* 0x0000000809097210 */ /* 0x080fe20007ffe0ff */
[----:B------:R1:W-:Y:S01]  /*04a0*/  LDGSTS.E.64 [R40+0x100], [R4.64] ;  /* 0x0010000004287fae */ /* 0x0003e2000b921a46 */
[----:B------:R-:W-:-:S02]  /*04b0*/  IADD3 R11, R11, R8, RZ ;  /* 0x000000080b0b7210 */ /* 0x000fc40007ffe0ff */
[----:B------:R-:W-:Y:S01]  /*04c0*/  IADD3 R12, R14, 0x180, RZ ;  /* 0x000001800e0c7810 */ /* 0x000fe20007ffe0ff */
[----:B------:R1:W-:Y:S01]  /*04d0*/  LDGSTS.E.64 [R40+0x200], [R4.64] ;  /* 0x0020000004287fae */ /* 0x0003e2000b921a46 */
[----:B------:R-:W-:Y:S01]  /*04e0*/  SHF.L.U32 R23, R56, 0x2, RZ ;  /* 0x0000000238177819 */ /* 0x000fe200000006ff */
[-C--:B------:R-:W-:Y:S01]  /*04f0*/  IMAD.WIDE R8, R9, R17.reuse, c[0x0][0x168] ;  /* 0x00005a0009087625 */ /* 0x080fe200078e0211 */
[----:B------:R-:W-:Y:S01]  /*0500*/  SHF.L.U32 R19, R57, 0x2, RZ ;  /* 0x0000000239137819 */ /* 0x000fe200000006ff */
[----:B------:R1:W-:Y:S01]  /*0510*/  LDGSTS.E.64 [R40+0x300], [R4.64] ;  /* 0x0030000004287fae */ /* 0x0003e2000b921a46 */
[----:B------:R-:W-:Y:S01]  /*0520*/  SHF.L.U32 R21, R45, 0x2, RZ ;  /* 0x000000022d157819 */ /* 0x000fe200000006ff */
[-C--:B------:R-:W-:Y:S01]  /*0530*/  IMAD.WIDE R10, R11, R17.reuse, c[0x0][0x168] ;  /* 0x00005a000b0a7625 */ /* 0x080fe200078e0211 */
[C---:B------:R-:W-:Y:S01]  /*0540*/  IADD3 R15, R14.reuse, 0x100, RZ ;  /* 0x000001000e0f7810 */ /* 0x040fe20007ffe0ff */
[----:B------:R1:W-:Y:S01]  /*0550*/  LDGSTS.E.64 [R40+0x400], [R4.64] ;  /* 0x0040000004287fae */ /* 0x0003e2000b921a46 */
[----:B------:R-:W-:Y:S01]  /*0560*/  IADD3 R16, R14, 0x80, RZ ;  /* 0x000000800e107810 */ /* 0x000fe20007ffe0ff */
[-C--:B------:R-:W-:Y:S01]  /*0570*/  IMAD.WIDE R12, R12, R17.reuse, c[0x0][0x168] ;  /* 0x00005a000c0c7625 */ /* 0x080fe200078e0211 */
[----:B------:R-:W-:Y:S01]  /*0580*/  IADD3 R48, P1, R6, 0x800, RZ ;  /* 0x0000080006307810 */ /* 0x000fe20007f3e0ff */
[----:B------:R1:W-:Y:S01]  /*0590*/  LDGSTS.E.64 [R40+0x500], [R4.64] ;  /* 0x0050000004287fae */ /* 0x0003e2000b921a46 */
[----:B------:R-:W-:Y:S01]  /*05a0*/  IADD3 R58, P3, R4, 0x80, RZ ;  /* 0x00000080043a7810 */ /* 0x000fe20007f7e0ff */
[----:B------:R-:W-:Y:S01]  /*05b0*/  IMAD.WIDE R14, R15, R17, c[0x0][0x168] ;  /* 0x00005a000f0e7625 */ /* 0x000fe200078e0211 */
[----:B------:R-:W-:Y:S01]  /*05c0*/  IADD3 R50, P0, R12, 0x800, RZ ;  /* 0x000008000c327810 */ /* 0x000fe20007f1e0ff */
[----:B------:R1:W-:Y:S01]  /*05d0*/  LDGSTS.E.64 [R40+0x600], [R4.64] ;  /* 0x0060000004287fae */ /* 0x0003e2000b921a46 */
[----:B------:R-:W-:Y:S01]  /*05e0*/  IADD3.X R51, RZ, R7, RZ, P1, !PT ;  /* 0x00000007ff337210 */ /* 0x000fe20000ffe4ff */
[----:B------:R-:W-:Y:S01]  /*05f0*/  IMAD.WIDE R16, R16, R17, c[0x0][0x168] ;  /* 0x00005a0010107625 */ /* 0x000fe200078e0211 */
[----:B------:R-:W-:Y:S01]  /*0600*/  IADD3.X R55, RZ, R13, RZ, P0, !PT ;  /* 0x0000000dff377210 */ /* 0x000fe200007fe4ff */
[----:B------:R1:W-:Y:S01]  /*0610*/  LDGSTS.E.64 [R40+0x700], [R4.64] ;  /* 0x0070000004287fae */ /* 0x0003e2000b921a46 */
[----:B------:R-:W-:-:S02]  /*0620*/  IADD3 R44, P0, R14, 0x800, RZ ;  /* 0x000008000e2c7810 */ /* 0x000fc40007f1e0ff */
[----:B------:R-:W-:Y:S01]  /*0630*/  IADD3 R46, P1, R16, 0x800, RZ ;  /* 0x00000800102e7810 */ /* 0x000fe20007f3e0ff */
[----:B------:R-:W0:Y:S01]  /*0640*/  LDGDEPBAR ;  /* 0x00000000000079af */ /* 0x000e220000000000 */
[----:B------:R-:W-:Y:S02]  /*0650*/  IADD3.X R47, RZ, R15, RZ, P0, !PT ;  /* 0x0000000fff2f7210 */ /* 0x000fe400007fe4ff */
[----:B------:R-:W-:Y:S01]  /*0660*/  IADD3.X R53, RZ, R5, RZ, P3, !PT ;  /* 0x00000005ff357210 */ /* 0x000fe20001ffe4ff */
[----:B------:R1:W-:Y:S01]  /*0670*/  LDGSTS.E.BYPASS.128 [R23+0x800], [R6.64] ;  /* 0x0080000006177fae */ /* 0x0003e2000b901c46 */
[----:B------:R-:W-:Y:S02]  /*0680*/  IADD3.X R49, RZ, R17, RZ, P1, !PT ;  /* 0x00000011ff317210 */ /* 0x000fe40000ffe4ff */
[----:B------:R-:W-:Y:S01]  /*0690*/  PLOP3.LUT P0, PT, PT, PT, PT, 0x80, 0x0 ;  /* 0x000000000000781c */ /* 0x000fe20003f0f070 */
[----:B------:R1:W-:Y:S01]  /*06a0*/  LDGSTS.E.BYPASS.128 [R19+0x800], [R8.64] ;  /* 0x0080000008137fae */ /* 0x0003e2000b901c46 */
[----:B------:R-:W-:-:S02]  /*06b0*/  LEA R56, R56, 0x800, 0x2 ;  /* 0x0000080038387811 */ /* 0x000fc400078e10ff */
[----:B------:R-:W-:Y:S01]  /*06c0*/  LEA R57, R57, 0x800, 0x2 ;  /* 0x0000080039397811 */ /* 0x000fe200078e10ff */
[----:B------:R1:W-:Y:S01]  /*06d0*/  LDGSTS.E.BYPASS.128 [R21+0x800], [R10.64] ;  /* 0x008000000a157fae */ /* 0x0003e2000b901c46 */
[----:B------:R-:W-:-:S03]  /*06e0*/  LEA R45, R45, 0x800, 0x2 ;  /* 0x000008002d2d7811 */ /* 0x000fc600078e10ff */
[----:B------:R1:W-:Y:S04]  /*06f0*/  LDGSTS.E.BYPASS.128 [R23+0xe00], [R12.64] ;  /* 0x00e000000c177fae */ /* 0x0003e8000b901c46 */
[----:B------:R-:W0:Y:S01]  /*0700*/  LDGDEPBAR ;  /* 0x00000000000079af */ /* 0x000e220000000000 */
[----:B------:R-:W-:-:S04]  /*0710*/  DEPBAR.LE SB0, 0x0 ;  /* 0x000080000000791a */ /* 0x000fc80000000000 */
[----:B-1----:R-:W-:Y:S06]  /*0720*/  BAR.SYNC 0x0 ;  /* 0x0000000000007b1d */ /* 0x002fec0000000000 */
.L_x_1:
[----:B------:R-:W-:Y:S01]  /*0730*/  LDS.64 R70, [R52.X4+0x800] ;  /* 0x0008000034467984 */ /* 0x000fe20000004a00 */
[----:B------:R-:W-:Y:S02]  /*0740*/  ISETP.GE.AND P1, PT, R41, UR4, PT ;  /* 0x0000000429007c0c */ /* 0x000fe4000bf26270 */
[----:B------:R-:W-:Y:S01]  /*0750*/  ISETP.GE.AND P3, PT, R42, UR4, PT ;  /* 0x000000042a007c0c */ /* 0x000fe2000bf66270 */
[----:B------:R-:W1:Y:S01]  /*0760*/  LDS.128 R4, [R54+0x80] ;  /* 0x0000800036047984 */ /* 0x000e620000000c00 */
[----:B------:R-:W-:Y:S01]  /*0770*/  ISETP.GE.AND P4, PT, R43, UR4, PT ;  /* 0x000000042b007c0c */ /* 0x000fe2000bf86270 */
[----:B------:R-:W-:Y:S01]  /*0780*/  UMOV UR4, 0xfffffff2 ;  /* 0xfffffff200047882 */ /* 0x000fe20000000000 */
[----:B------:R-:W-:Y:S01]  /*0790*/  SEL R20, RZ, 0x8, P1 ;  /* 0x00000008ff147807 */ /* 0x000fe20000800000 */
[----:B------:R-:W2:Y:S01]  /*07a0*/  LDS.128 R8, [R54+0x400] ;  /* 0x0004000036087984 */ /* 0x000ea20000000c00 */
[----:B------:R-:W-:Y:S02]  /*07b0*/  SEL R21, RZ, 0x10, P3 ;  /* 0x00000010ff157807 */ /* 0x000fe40001800000 */
[----:B------:R-:W-:Y:S01]  /*07c0*/  SEL R22, RZ, 0x10, P4 ;  /* 0x00000010ff167807 */ /* 0x000fe20002000000 */
[----:B------:R-:W3:Y:S01]  /*07d0*/  LDS.64 R68, [R52.X4+0x840] ;  /* 0x0008400034447984 */ /* 0x000ee20000004a00 */
[----:B------:R-:W-:-:S02]  /*07e0*/  SEL R20, R20, RZ, P0 ;  /* 0x000000ff14147207 */ /* 0x000fc40000000000 */
[----:B------:R-:W-:Y:S01]  /*07f0*/  SEL R21, R21, RZ, P0 ;  /* 0x000000ff15157207 */ /* 0x000fe20000000000 */
[----:B------:R-:W4:Y:S01]  /*0800*/  LDS.128 R12, [R54+0x480] ;  /* 0x00048000360c7984 */ /* 0x000f220000000c00 */
[----:B------:R-:W-:Y:S02]  /*0810*/  SEL R22, R22, RZ, P0 ;  /* 0x000000ff16167207 */ /* 0x000fe40000000000 */
[----:B------:R-:W-:Y:S01]  /*0820*/  ISETP.NE.U32.AND P1, PT, R20, RZ, PT ;  /* 0x000000ff1400720c */ /* 0x000fe20003f25070 */
[----:B------:R-:W4:Y:S01]  /*0830*/  LDS.128 R16, [R54] ;  /* 0x0000000036107984 */ /* 0x000f220000000c00 */
[----:B------:R-:W-:Y:S02]  /*0840*/  ISETP.NE.U32.AND P3, PT, R21, RZ, PT ;  /* 0x000000ff1500720c */ /* 0x000fe40003f65070 */
[----:B------:R-:W-:Y:S01]  /*0850*/  ISETP.NE.U32.AND P4, PT, R22, RZ, PT ;  /* 0x000000ff1600720c */ /* 0x000fe20003f85070 */
[----:B------:R-:W4:Y:S04]  /*0860*/  LDS.64 R66, [R52.X4+0x880] ;  /* 0x0008800034427984 */ /* 0x000f280000004a00 */
[----:B------:R-:W4:Y:S04]  /*0870*/  LDS.64 R38, [R52.X4+0x8c0] ;  /* 0x0008c00034267984 */ /* 0x000f280000004a00 */
[----:B------:R-:W-:Y:S04]  /*0880*/  LDS.64 R62, [R52.X4+0x900] ;  /* 0x00090000343e7984 */ /* 0x000fe80000004a00 */
[----:B------:R-:W4:Y:S04]  /*0890*/  LDS.128 R20, [R54+0x90] ;  /* 0x0000900036147984 */ /* 0x000f280000000c00 */
[----:B------:R-:W-:Y:S01]  /*08a0*/  LDS.64 R64, [R52.X4+0x940] ;  /* 0x0009400034407984 */ /* 0x000fe20000004a00 */
[C---:B-1----:R-:W-:Y:S01]  /*08b0*/  FFMA R30, R4.reuse, R71, R25 ;  /* 0x00000047041e7223 */ /* 0x042fe20000000019 */
[----:B------:R-:W-:-:S02]  /*08c0*/  FFMA R34, R4, R70, R24 ;  /* 0x0000004604227223 */ /* 0x000fc40000000018 */
[----:B------:R-:W1:Y:S01]  /*08d0*/  LDS.128 R24, [R54+0x410] ;  /* 0x0004100036187984 */ /* 0x000e620000000c00 */
[C---:B--2---:R-:W-:Y:S01]  /*08e0*/  FFMA R4, R8.reuse, R71, R29 ;  /* 0x0000004708047223 */ /* 0x044fe2000000001d */
[----:B------:R-:W-:Y:S01]  /*08f0*/  FFMA R8, R8, R70, R28 ;  /* 0x0000004608087223 */ /* 0x000fe2000000001c */
[----:B---3--:R-:W-:-:S03]  /*0900*/  FFMA R73, R5, R69, R30 ;  /* 0x0000004505497223 */ /* 0x008fc6000000001e */
[CC--:B------:R-:W-:Y:S01]  /*0910*/  FFMA R75, R9.reuse, R68.reuse, R8 ;  /* 0x00000044094b7223 */ /* 0x0c0fe20000000008 */
[----:B------:R-:W-:Y:S01]  /*0920*/  FFMA R9, R9, R69, R4 ;  /* 0x0000004509097223 */ /* 0x000fe20000000004 */
[----:B------:R-:W2:Y:S01]  /*0930*/  LDS.128 R28, [R54+0x490] ;  /* 0x00049000361c7984 */ /* 0x000ea20000000c00 */
[CC--:B----4-:R-:W-:Y:S01]  /*0940*/  FFMA R4, R12.reuse, R71.reuse, R33 ;  /* 0x000000470c047223 */ /* 0x0d0fe20000000021 */
[----:B------:R-:W-:Y:S01]  /*0950*/  FFMA R59, R5, R68, R34 ;  /* 0x00000044053b7223 */ /* 0x000fe20000000022 */
[-C--:B------:R-:W-:Y:S02]  /*0960*/  FFMA R12, R12, R70.reuse, R32 ;  /* 0x000000460c0c7223 */ /* 0x080fe40000000020 */
[----:B------:R-:W3:Y:S01]  /*0970*/  LDS.128 R32, [R54+0x10] ;  /* 0x0000100036207984 */ /* 0x000ee20000000c00 */
[C---:B------:R-:W-:Y:S01]  /*0980*/  FFMA R8, R16.reuse, R71, R37 ;  /* 0x0000004710087223 */ /* 0x040fe20000000025 */
[----:B------:R-:W-:Y:S01]  /*0990*/  FFMA R16, R16, R70, R36 ;  /* 0x0000004610107223 */ /* 0x000fe20000000024 */
[CC--:B------:R-:W-:Y:S01]  /*09a0*/  FFMA R37, R13.reuse, R68.reuse, R12 ;  /* 0x000000440d257223 */ /* 0x0c0fe2000000000c */
[-C--:B------:R-:W-:Y:S01]  /*09b0*/  FFMA R13, R13, R69.reuse, R4 ;  /* 0x000000450d0d7223 */ /* 0x080fe20000000004 */
[C---:B------:R-:W-:Y:S01]  /*09c0*/  FFMA R69, R17.reuse, R69, R8 ;  /* 0x0000004511457223 */ /* 0x040fe20000000008 */
[----:B------:R-:W4:Y:S01]  /*09d0*/  LDS.64 R4, [R52.X4+0x980] ;  /* 0x0009800034047984 */ /* 0x000f220000004a00 */
[----:B------:R-:W-:Y:S01]  /*09e0*/  FFMA R17, R17, R68, R16 ;  /* 0x0000004411117223 */ /* 0x000fe20000000010 */
[-C--:B------:R-:W-:Y:S01]  /*09f0*/  FFMA R8, R14, R67.reuse, R13 ;  /* 0x000000430e087223 */ /* 0x080fe2000000000d */
[-C--:B------:R-:W-:Y:S01]  /*0a00*/  FFMA R12, R10, R67.reuse, R9 ;  /* 0x000000430a0c7223 */ /* 0x080fe20000000009 */
[-C--:B------:R-:W-:Y:S01]  /*0a10*/  FFMA R16, R6, R67.reuse, R73 ;  /* 0x0000004306107223 */ /* 0x080fe20000000049 */
[-C--:B------:R-:W-:Y:S01]  /*0a20*/  FFMA R14, R14, R66.reuse, R37 ;  /* 0x000000420e0e7223 */ /* 0x080fe20000000025 */
[-C--:B------:R-:W-:Y:S01]  /*0a30*/  FFMA R10, R10, R66.reuse, R75 ;  /* 0x000000420a0a7223 */ /* 0x080fe2000000004b */
[C---:B------:R-:W-:Y:S01]  /*0a40*/  FFMA R36, R18.reuse, R67, R69 ;  /* 0x0000004312247223 */ /* 0x040fe20000000045 */
[-C--:B------:R-:W-:Y:S01]  /*0a50*/  FFMA R17, R18, R66.reuse, R17 ;  /* 0x0000004212117223 */ /* 0x080fe20000000011 */
[----:B------:R-:W-:Y:S01]  /*0a60*/  FFMA R6, R6, R66, R59 ;  /* 0x0000004206067223 */ /* 0x000fe2000000003b */
[-C--:B------:R-:W-:Y:S01]  /*0a70*/  FFMA R37, R15, R38.reuse, R14 ;  /* 0x000000260f257223 */ /* 0x080fe2000000000e */
[----:B------:R-:W4:Y:S01]  /*0a80*/  LDS.64 R66, [R52.X4+0x9c0] ;  /* 0x0009c00034427984 */ /* 0x000f220000004a00 */
[-C--:B------:R-:W-:Y:S01]  /*0a90*/  FFMA R59, R19, R39.reuse, R36 ;  /* 0x00000027133b7223 */ /* 0x080fe20000000024 */
[CC--:B------:R-:W-:Y:S01]  /*0aa0*/  FFMA R13, R7.reuse, R38.reuse, R6 ;  /* 0x00000026070d7223 */ /* 0x0c0fe20000000006 */
[-C--:B------:R-:W-:Y:S01]  /*0ab0*/  FFMA R7, R7, R39.reuse, R16 ;  /* 0x0000002707077223 */ /* 0x080fe20000000010 */
[-C--:B------:R-:W-:Y:S01]  /*0ac0*/  FFMA R73, R19, R38.reuse, R17 ;  /* 0x0000002613497223 */ /* 0x080fe20000000011 */
[C---:B------:R-:W-:Y:S01]  /*0ad0*/  FFMA R19, R11.reuse, R39, R12 ;  /* 0x000000270b137223 */ /* 0x040fe2000000000c */
[----:B------:R-:W-:Y:S01]  /*0ae0*/  FFMA R17, R11, R38, R10 ;  /* 0x000000260b117223 */ /* 0x000fe2000000000a */
[C---:B------:R-:W-:Y:S01]  /*0af0*/  FFMA R16, R20.reuse, R63, R7 ;  /* 0x0000003f14107223 */ /* 0x040fe20000000007 */
[----:B------:R-:W-:Y:S01]  /*0b00*/  FFMA R39, R15, R39, R8 ;  /* 0x000000270f277223 */ /* 0x000fe20000000008 */
[-C--:B------:R-:W-:Y:S01]  /*0b10*/  FFMA R20, R20, R62.reuse, R13 ;  /* 0x0000003e14147223 */ /* 0x080fe2000000000d */
[----:B------:R-:W-:Y:S01]  /*0b20*/  LDS.64 R68, [R52.X4+0xa00] ;  /* 0x000a000034447984 */ /* 0x000fe20000004a00 */
[C---:B-1----:R-:W-:Y:S01]  /*0b30*/  FFMA R6, R24.reuse, R63, R19 ;  /* 0x0000003f18067223 */ /* 0x042fe20000000013 */
[----:B------:R-:W-:Y:S01]  /*0b40*/  FFMA R24, R24, R62, R17 ;  /* 0x0000003e18187223 */ /* 0x000fe20000000011 */
[CC--:B------:R-:W-:Y:S01]  /*0b50*/  FFMA R7, R21.reuse, R64.reuse, R20 ;  /* 0x0000004015077223 */ /* 0x0c0fe20000000014 */
[----:B------:R-:W1:Y:S01]  /*0b60*/  LDS.128 R8, [R54+0xa0] ;  /* 0x0000a00036087984 */ /* 0x000e620000000c00 */
[-C--:B------:R-:W-:Y:S01]  /*0b70*/  FFMA R21, R21, R65.reuse, R16 ;  /* 0x0000004115157223 */ /* 0x080fe20000000010 */
[C---:B------:R-:W-:Y:S01]  /*0b80*/  FFMA R75, R25.reuse, R64, R24 ;  /* 0x00000040194b7223 */ /* 0x040fe20000000018 */
[----:B------:R-:W-:Y:S01]  /*0b90*/  FFMA R25, R25, R65, R6 ;  /* 0x0000004119197223 */ /* 0x000fe20000000006 */
[----:B------:R-:W1:Y:S01]  /*0ba0*/  LDS.128 R12, [R54+0x420] ;  /* 0x00042000360c7984 */ /* 0x000e620000000c00 */
[C---:B--2---:R-:W-:Y:S01]  /*0bb0*/  FFMA R6, R28.reuse, R63, R39 ;  /* 0x0000003f1c067223 */ /* 0x044fe20000000027 */
[----:B------:R-:W-:-:S02]  /*0bc0*/  FFMA R28, R28, R62, R37 ;  /* 0x0000003e1c1c7223 */ /* 0x000fc40000000025 */
[----:B------:R-:W2:Y:S01]  /*0bd0*/  LDS.64 R70, [R52.X4+0xa40] ;  /* 0x000a400034467984 */ /* 0x000ea20000004a00 */
[C---:B---3--:R-:W-:Y:S01]  /*0be0*/  FFMA R20, R32.reuse, R63, R59 ;  /* 0x0000003f20147223 */ /* 0x048fe2000000003b */
[----:B------:R-:W-:Y:S01]  /*0bf0*/  FFMA R73, R32, R62, R73 ;  /* 0x0000003e20497223 */ /* 0x000fe20000000049 */
[CC--:B------:R-:W-:Y:S01]  /*0c00*/  FFMA R59, R29.reuse, R64.reuse, R28 ;  /* 0x000000401d3b7223 */ /* 0x0c0fe2000000001c */
[----:B------:R-:W3:Y:S01]  /*0c10*/  LDS.128 R16, [R54+0x4a0] ;  /* 0x0004a00036107984 */ /* 0x000ee20000000c00 */
[-C--:B------:R-:W-:Y:S01]  /*0c20*/  FFMA R29, R29, R65.reuse, R6 ;  /* 0x000000411d1d7223 */ /* 0x080fe20000000006 */
[C---:B------:R-:W-:Y:S01]  /*0c30*/  FFMA R65, R33.reuse, R65, R20 ;  /* 0x0000004121417223 */ /* 0x040fe20000000014 */
[----:B------:R-:W-:Y:S01]  /*0c40*/  FFMA R73, R33, R64, R73 ;  /* 0x0000004021497223 */ /* 0x000fe20000000049 */
[----:B------:R-:W3:Y:S01]  /*0c50*/  LDS.128 R36, [R54+0x20] ;  /* 0x0000200036247984 */ /* 0x000ee20000000c00 */
[-C--:B----4-:R-:W-:Y:S01]  /*0c60*/  FFMA R6, R30, R5.reuse, R29 ;  /* 0x000000051e067223 */ /* 0x090fe2000000001d */
[-C--:B------:R-:W-:Y:S01]  /*0c70*/  FFMA R20, R26, R5.reuse, R25 ;  /* 0x000000051a147223 */ /* 0x080fe20000000019 */
[-C--:B------:R-:W-:Y:S01]  /*0c80*/  FFMA R30, R30, R4.reuse, R59 ;  /* 0x000000041e1e7223 */ /* 0x080fe2000000003b */
[----:B------:R-:W4:Y:S01]  /*0c90*/  LDS.64 R32, [R52.X4+0xa80] ;  /* 0x000a800034207984 */ /* 0x000f220000004a00 */
[-C--:B------:R-:W-:Y:S01]  /*0ca0*/  FFMA R26, R26, R4.reuse, R75 ;  /* 0x000000041a1a7223 */ /* 0x080fe2000000004b */
[-C--:B------:R-:W-:Y:S01]  /*0cb0*/  FFMA R73, R34, R4.reuse, R73 ;  /* 0x0000000422497223 */ /* 0x080fe20000000049 */
[CC--:B------:R-:W-:Y:S01]  /*0cc0*/  FFMA R24, R22.reuse, R5.reuse, R21 ;  /* 0x0000000516187223 */ /* 0x0c0fe20000000015 */
[----:B------:R-:W-:Y:S01]  /*0cd0*/  FFMA R4, R22, R4, R7 ;  /* 0x0000000416047223 */ /* 0x000fe20000000007 */
[----:B------:R-:W-:Y:S01]  /*0ce0*/  FFMA R28, R34, R5, R65 ;  /* 0x00000005221c7223 */ /* 0x000fe20000000041 */
[----:B------:R-:W4:Y:S01]  /*0cf0*/  LDS.64 R62, [R52.X4+0xac0] ;  /* 0x000ac000343e7984 */ /* 0x000f220000004a00 */
[CC--:B------:R-:W-:Y:S01]  /*0d00*/  FFMA R7, R23.reuse, R67.reuse, R24 ;  /* 0x0000004317077223 */ /* 0x0c0fe20000000018 */
[-C--:B------:R-:W-:Y:S01]  /*0d10*/  FFMA R5, R23, R66.reuse, R4 ;  /* 0x0000004217057223 */ /* 0x080fe20000000004 */
[-C--:B------:R-:W-:Y:S01]  /*0d20*/  FFMA R59, R27, R67.reuse, R20 ;  /* 0x000000431b3b7223 */ /* 0x080fe20000000014 */
[CC--:B------:R-:W-:Y:S01]  /*0d30*/  FFMA R29, R35.reuse, R67.reuse, R28 ;  /* 0x00000043231d7223 */ /* 0x0c0fe2000000001c */
[-C--:B------:R-:W-:Y:S01]  /*0d40*/  FFMA R73, R35, R66.reuse, R73 ;  /* 0x0000004223497223 */ /* 0x080fe20000000049 */
[----:B------:R-:W-:Y:S01]  /*0d50*/  LDS.64 R64, [R52.X4+0xb00] ;  /* 0x000b000034407984 */ /* 0x000fe20000004a00 */
[-C--:B------:R-:W-:Y:S01]  /*0d60*/  FFMA R35, R27, R66.reuse, R26 ;  /* 0x000000421b237223 */ /* 0x080fe2000000001a */
[C---:B------:R-:W-:Y:S01]  /*0d70*/  FFMA R75, R31.reuse, R66, R30 ;  /* 0x000000421f4b7223 */ /* 0x040fe2000000001e */
[----:B------:R-:W-:Y:S01]  /*0d80*/  FFMA R31, R31, R67, R6 ;  /* 0x000000431f1f7223 */ /* 0x000fe20000000006 */
[----:B------:R-:W4:Y:S04]  /*0d90*/  LDS.128 R20, [R54+0xb0] ;  /* 0x0000b00036147984 */ /* 0x000f280000000c00 */
[----:B------:R-:W4:Y:S01]  /*0da0*/  LDS.128 R24, [R54+0x430] ;  /* 0x0004300036187984 */ /* 0x000f220000000c00 */
[C---:B-1----:R-:W-:Y:S01]  /*0db0*/  FFMA R6, R8.reuse, R69, R7 ;  /* 0x0000004508067223 */ /* 0x042fe20000000007 */
[----:B------:R-:W-:-:S02]  /*0dc0*/  FFMA R8, R8, R68, R5 ;  /* 0x0000004408087223 */ /* 0x000fc40000000005 */
[----:B------:R-:W1:Y:S01]  /*0dd0*/  LDS.64 R66, [R52.X4+0xb40] ;  /* 0x000b400034427984 */ /* 0x000e620000004a00 */
[C---:B------:R-:W-:Y:S01]  /*0de0*/  FFMA R4, R12.reuse, R69, R59 ;  /* 0x000000450c047223 */ /* 0x040fe2000000003b */
[----:B------:R-:W-:Y:S01]  /*0df0*/  FFMA R12, R12, R68, R35 ;  /* 0x000000440c0c7223 */ /* 0x000fe20000000023 */
[CC--:B--2---:R-:W-:Y:S01]  /*0e00*/  FFMA R35, R9.reuse, R70.reuse, R8 ;  /* 0x0000004609237223 */ /* 0x0c4fe20000000008 */
[-C--:B------:R-:W-:Y:S02]  /*0e10*/  FFMA R9, R9, R71.reuse, R6 ;  /* 0x0000004709097223 */ /* 0x080fe40000000006 */
[C---:B------:R-:W-:Y:S01]  /*0e20*/  FFMA R59, R13.reuse, R70, R12 ;  /* 0x000000460d3b7223 */ /* 0x040fe2000000000c */
[----:B------:R-:W-:Y:S01]  /*0e30*/  FFMA R13, R13, R71, R4 ;  /* 0x000000470d0d7223 */ /* 0x000fe20000000004 */
[CC--:B---3--:R-:W-:Y:S01]  /*0e40*/  FFMA R8, R16.reuse, R69.reuse, R31 ;  /* 0x0000004510087223 */ /* 0x0c8fe2000000001f */
[----:B------:R-:W2:Y:S01]  /*0e50*/  LDS.128 R4, [R54+0x4b0] ;  /* 0x0004b00036047984 */ /* 0x000ea20000000c00 */
[-C--:B------:R-:W-:Y:S01]  /*0e60*/  FFMA R16, R16, R68.reuse, R75 ;  /* 0x0000004410107223 */ /* 0x080fe2000000004b */
[C---:B------:R-:W-:Y:S01]  /*0e70*/  FFMA R12, R36.reuse, R69, R29 ;  /* 0x00000045240c7223 */ /* 0x040fe2000000001d */
[----:B------:R-:W-:Y:S01]  /*0e80*/  FFMA R73, R36, R68, R73 ;  /* 0x0000004424497223 */ /* 0x000fe20000000049 */
[----:B------:R-:W3:Y:S01]  /*0e90*/  LDS.128 R28, [R54+0x30] ;  /* 0x00003000361c7984 */ /* 0x000ee20000000c00 */
[CC--:B------:R-:W-:Y:S01]  /*0ea0*/  FFMA R69, R17.reuse, R70.reuse, R16 ;  /* 0x0000004611457223 */ /* 0x0c0fe20000000010 */
[-C--:B------:R-:W-:Y:S01]  /*0eb0*/  FFMA R17, R17, R71.reuse, R8 ;  /* 0x0000004711117223 */ /* 0x080fe20000000008 */
[C---:B------:R-:W-:Y:S01]  /*0ec0*/  FFMA R71, R37.reuse, R71, R12 ;  /* 0x0000004725477223 */ /* 0x040fe2000000000c */
[----:B------:R-:W-:Y:S01]  /*0ed0*/  FFMA R73, R37, R70, R73 ;  /* 0x0000004625497223 */ /* 0x000fe20000000049 */
[CC--:B----4-:R-:W-:Y:S01]  /*0ee0*/  FFMA R16, R10.reuse, R33.reuse, R9 ;  /* 0x000000210a107223 */ /* 0x0d0fe20000000009 */
[----:B------:R-:W4:Y:S01]  /*0ef0*/  LDS.64 R36, [R52.X4+0xb80] ;  /* 0x000b800034247984 */ /* 0x000f220000004a00 */
[-C--:B------:R-:W-:Y:S01]  /*0f00*/  FFMA R10, R10, R32.reuse, R35 ;  /* 0x000000200a0a7223 */ /* 0x080fe20000000023 */
[-C--:B------:R-:W-:Y:S01]  /*0f10*/  FFMA R8, R18, R33.reuse, R17 ;  /* 0x0000002112087223 */ /* 0x080fe20000000011 */
[-C--:B------:R-:W-:Y:S01]  /*0f20*/  FFMA R12, R14, R33.reuse, R13 ;  /* 0x000000210e0c7223 */ /* 0x080fe2000000000d */
[C---:B------:R-:W-:Y:S01]  /*0f30*/  FFMA R34, R38.reuse, R33, R71 ;  /* 0x0000002126227223 */ /* 0x040fe20000000047 */
[-C--:B------:R-:W-:Y:S01]  /*0f40*/  FFMA R73, R38, R32.reuse, R73 ;  /* 0x0000002026497223 */ /* 0x080fe20000000049 */
[-C--:B------:R-:W-:Y:S01]  /*0f50*/  FFMA R18, R18, R32.reuse, R69 ;  /* 0x0000002012127223 */ /* 0x080fe20000000045 */
[----:B------:R-:W-:Y:S01]  /*0f60*/  FFMA R14, R14, R32, R59 ;  /* 0x000000200e0e7223 */ /* 0x000fe2000000003b */
[----:B------:R-:W4:Y:S01]  /*0f70*/  LDS.64 R68, [R52.X4+0xbc0] ;  /* 0x000bc00034447984 */ /* 0x000f220000004a00 */
[CC--:B------:R-:W-:Y:S01]  /*0f80*/  FFMA R13, R11.reuse, R62.reuse, R10 ;  /* 0x0000003e0b0d7223 */ /* 0x0c0fe2000000000a */
[-C--:B------:R-:W-:Y:S01]  /*0f90*/  FFMA R17, R11, R63.reuse, R16 ;  /* 0x0000003f0b117223 */ /* 0x080fe20000000010 */
[CC--:B------:R-:W-:Y:S01]  /*0fa0*/  FFMA R59, R39.reuse, R63.reuse, R34 ;  /* 0x0000003f273b7223 */ /* 0x0c0fe20000000022 */
[-C--:B------:R-:W-:Y:S01]  /*0fb0*/  FFMA R73, R39, R62.reuse, R73 ;  /* 0x0000003e27497223 */ /* 0x080fe20000000049 */
[CC--:B------:R-:W-:Y:S01]  /*0fc0*/  FFMA R35, R15.reuse, R63.reuse, R12 ;  /* 0x0000003f0f237223 */ /* 0x0c0fe2000000000c */
[-C--:B------:R-:W-:Y:S01]  /*0fd0*/  FFMA R33, R15, R62.reuse, R14 ;  /* 0x0000003e0f217223 */ /* 0x080fe2000000000e */
[C---:B------:R-:W-:Y:S01]  /*0fe0*/  FFMA R39, R19.reuse, R62, R18 ;  /* 0x0000003e13277223 */ /* 0x040fe20000000012 */
[----:B------:R-:W-:Y:S01]  /*0ff0*/  FFMA R75, R19, R63, R8 ;  /* 0x0000003f134b7223 */ /* 0x000fe20000000008 */
[CC--:B------:R-:W-:Y:S01]  /*1000*/  FFMA R18, R20.reuse, R65.reuse, R17 ;  /* 0x0000004114127223 */ /* 0x0c0fe20000000011 */
[----:B------:R-:W-:Y:S01]  /*1010*/  LDS.64 R62, [R52.X4+0xc00] ;  /* 0x000c0000343e7984 */ /* 0x000fe20000004a00 */
[-C--:B------:R-:W-:Y:S01]  /*1020*/  FFMA R20, R20, R64.reuse, R13 ;  /* 0x0000004014147223 */ /* 0x080fe2000000000d */
[C---:B------:R-:W-:Y:S01]  /*1030*/  FFMA R16, R24.reuse, R65, R35 ;  /* 0x0000004118107223 */ /* 0x040fe20000000023 */
[----:B------:R-:W-:Y:S01]  /*1040*/  FFMA R24, R24, R64, R33 ;  /* 0x0000004018187223 */ /* 0x000fe20000000021 */
[----:B------:R-:W4:Y:S01]  /*1050*/  LDS.128 R8, [R54+0xc0] ;  /* 0x0000c00036087984 */ /* 0x000f220000000c00 */
[CC--:B-1----:R-:W-:Y:S01]  /*1060*/  FFMA R77, R21.reuse, R66.reuse, R20 ;  /* 0x00000042154d7223 */ /* 0x0c2fe20000000014 */
[-C--:B------:R-:W-:Y:S01]  /*1070*/  FFMA R21, R21, R67.reuse, R18 ;  /* 0x0000004315157223 */ /* 0x080fe20000000012 */
[C---:B------:R-:W-:Y:S01]  /*1080*/  FFMA R79, R25.reuse, R66, R24 ;  /* 0x00000042194f7223 */ /* 0x040fe20000000018 */
[----:B------:R-:W1:Y:S01]  /*1090*/  LDS.128 R12, [R54+0x440] ;  /* 0x00044000360c7984 */ /* 0x000e620000000c00 */
[----:B------:R-:W-:Y:S01]  /*10a0*/  FFMA R25, R25, R67, R16 ;  /* 0x0000004319197223 */ /* 0x000fe20000000010 */
[----:B--2---:R-:W-:-:S02]  /*10b0*/  FFMA R20, R4, R65, R75 ;  /* 0x0000004104147223 */ /* 0x004fc4000000004b */
[----:B------:R-:W2:Y:S01]  /*10c0*/  LDS.64 R70, [R52.X4+0xc40] ;  /* 0x000c400034467984 */ /* 0x000ea20000004a00 */
[----:B------:R-:W-:-:S03]  /*10d0*/  FFMA R4, R4, R64, R39 ;  /* 0x0000004004047223 */ /* 0x000fc60000000027 */
[----:B------:R-:W2:Y:S01]  /*10e0*/  LDS.128 R16, [R54+0x4c0] ;  /* 0x0004c00036107984 */ /* 0x000ea20000000c00 */
[C---:B---3--:R-:W-:Y:S01]  /*10f0*/  FFMA R24, R28.reuse, R65, R59 ;  /* 0x000000411c187223 */ /* 0x048fe2000000003b */
[----:B------:R-:W-:Y:S01]  /*1100*/  FFMA R73, R28, R64, R73 ;  /* 0x000000401c497223 */ /* 0x000fe20000000049 */
[CC--:B------:R-:W-:Y:S01]  /*1110*/  FFMA R39, R5.reuse, R66.reuse, R4 ;  /* 0x0000004205277223 */ /* 0x0c0fe20000000004 */
[----:B------:R-:W3:Y:S01]  /*1120*/  LDS.128 R32, [R54+0x40] ;  /* 0x0000400036207984 */ /* 0x000ee20000000c00 */
[-C--:B------:R-:W-:Y:S01]  /*1130*/  FFMA R59, R5, R67.reuse, R20 ;  /* 0x00000043053b7223 */ /* 0x080fe20000000014 */
[C---:B------:R-:W-:Y:S01]  /*1140*/  FFMA R67, R29.reuse, R67, R24 ;  /* 0x000000431d437223 */ /* 0x040fe20000000018 */
[----:B------:R-:W-:Y:S01]  /*1150*/  FFMA R73, R29, R66, R73 ;  /* 0x000000421d497223 */ /* 0x000fe20000000049 */
[----:B------:R-:W3:Y:S01]  /*1160*/  LDS.64 R4, [R52.X4+0xc80] ;  /* 0x000c800034047984 */ /* 0x000ee20000004a00 */
[CC--:B----4-:R-:W-:Y:S01]  /*1170*/  FFMA R28, R22.reuse, R37.reuse, R21 ;  /* 0x00000025161c7223 */ /* 0x0d0fe20000000015 */
[-C--:B------:R-:W-:Y:S01]  /*1180*/  FFMA R22, R22, R36.reuse, R77 ;  /* 0x0000002416167223 */ /* 0x080fe2000000004d */
[-C--:B------:R-:W-:Y:S01]  /*1190*/  FFMA R20, R26, R37.reuse, R25 ;  /* 0x000000251a147223 */ /* 0x080fe20000000019 */
[CC--:B------:R-:W-:Y:S01]  /*11a0*/  FFMA R38, R30.reuse, R37.reuse, R67 ;  /* 0x000000251e267223 */ /* 0x0c0fe20000000043 */
[-C--:B------:R-:W-:Y:S01]  /*11b0*/  FFMA R73, R30, R36.reuse, R73 ;  /* 0x000000241e497223 */ /* 0x080fe20000000049 */
[----:B------:R-:W-:Y:S01]  /*11c0*/  FFMA R24, R6, R37, R59 ;  /* 0x0000002506187223 */ /* 0x000fe2000000003b */
[-C--:B------:R-:W-:Y:S01]  /*11d0*/  FFMA R26, R26, R36.reuse, R79 ;  /* 0x000000241a1a7223 */ /* 0x080fe2000000004f */
[----:B------:R-:W4:Y:S01]  /*11e0*/  LDS.64 R64, [R52.X4+0xcc0] ;  /* 0x000cc00034407984 */ /* 0x000f220000004a00 */
[----:B------:R-:W-:Y:S01]  /*11f0*/  FFMA R6, R6, R36, R39 ;  /* 0x0000002406067223 */ /* 0x000fe20000000027 */
[CC--:B------:R-:W-:Y:S01]  /*1200*/  FFMA R25, R23.reuse, R68.reuse, R22 ;  /* 0x0000004417197223 */ /* 0x0c0fe20000000016 */
[-C--:B------:R-:W-:Y:S01]  /*1210*/  FFMA R29, R23, R69.reuse, R28 ;  /* 0x00000045171d7223 */ /* 0x080fe2000000001c */
[CC--:B------:R-:W-:Y:S01]  /*1220*/  FFMA R37, R31.reuse, R69.reuse, R38 ;  /* 0x000000451f257223 */ /* 0x0c0fe20000000026 */
[-C--:B------:R-:W-:Y:S01]  /*1230*/  FFMA R73, R31, R68.reuse, R73 ;  /* 0x000000441f497223 */ /* 0x080fe20000000049 */
[CC--:B------:R-:W-:Y:S01]  /*1240*/  FFMA R39, R27.reuse, R69.reuse, R20 ;  /* 0x000000451b277223 */ /* 0x0c0fe20000000014 */
[-C--:B------:R-:W-:Y:S01]  /*1250*/  FFMA R31, R27, R68.reuse, R26 ;  /* 0x000000441b1f7223 */ /* 0x080fe2000000001a */
[C---:B------:R-:W-:Y:S01]  /*1260*/  FFMA R59, R7.reuse, R68, R6 ;  /* 0x00000044073b7223 */ /* 0x040fe20000000006 */
[----:B------:R-:W-:Y:S01]  /*1270*/  LDS.64 R66, [R52.X4+0xd00] ;  /* 0x000d000034427984 */ /* 0x000fe20000004a00 */
[----:B------:R-:W-:Y:S01]  /*1280*/  FFMA R7, R7, R69, R24 ;  /* 0x0000004507077223 */ /* 0x000fe20000000018 */
[----:B------:R-:W-:-:S02]  /*1290*/  FFMA R28, R8, R63, R29 ;  /* 0x0000003f081c7223 */ /* 0x000fc4000000001d */
[----:B------:R-:W4:Y:S01]  /*12a0*/  LDS.128 R20, [R54+0xd0] ;  /* 0x0000d00036147984 */ /* 0x000f220000000c00 */
[-C--:B------:R-:W-:Y:S01]  /*12b0*/  FFMA R8, R8, R62.reuse, R25 ;  /* 0x0000003e08087223 */ /* 0x080fe20000000019 */
[C---:B-1----:R-:W-:Y:S02]  /*12c0*/  FFMA R6, R12.reuse, R63, R39 ;  /* 0x0000003f0c067223 */ /* 0x042fe40000000027 */
[----:B------:R-:W1:Y:S01]  /*12d0*/  LDS.128 R24, [R54+0x450] ;  /* 0x0004500036187984 */ /* 0x000e620000000c00 */
[----:B------:R-:W-:Y:S01]  /*12e0*/  FFMA R12, R12, R62, R31 ;  /* 0x0000003e0c0c7223 */ /* 0x000fe2000000001f */
[-C--:B--2---:R-:W-:Y:S02]  /*12f0*/  FFMA R75, R9, R70.reuse, R8 ;  /* 0x00000046094b7223 */ /* 0x084fe40000000008 */
[----:B------:R-:W2:Y:S01]  /*1300*/  LDS.64 R68, [R52.X4+0xd40] ;  /* 0x000d400034447984 */ /* 0x000ea20000004a00 */
[----:B------:R-:W-:Y:S01]  /*1310*/  FFMA R77, R13, R70, R12 ;  /* 0x000000460d4d7223 */ /* 0x000fe2000000000c */
[-C--:B------:R-:W-:Y:S01]  /*1320*/  FFMA R9, R9, R71.reuse, R28 ;  /* 0x0000004709097223 */ /* 0x080fe2000000001c */
[----:B------:R-:W-:Y:S01]  /*1330*/  FFMA R13, R13, R71, R6 ;  /* 0x000000470d0d7223 */ /* 0x000fe20000000006 */
[CC--:B------:R-:W-:Y:S01]  /*1340*/  FFMA R6, R16.reuse, R63.reuse, R7 ;  /* 0x0000003f10067223 */ /* 0x0c0fe20000000007 */
[----:B------:R-:W2:Y:S01]  /*1350*/  LDS.128 R28, [R54+0x4d0] ;  /* 0x0004d000361c7984 */ /* 0x000ea20000000c00 */
[-C--:B------:R-:W-:Y:S01]  /*1360*/  FFMA R16, R16, R62.reuse, R59 ;  /* 0x0000003e10107223 */ /* 0x080fe2000000003b */
[C---:B---3--:R-:W-:Y:S01]  /*1370*/  FFMA R8, R32.reuse, R63, R37 ;  /* 0x0000003f20087223 */ /* 0x048fe20000000025 */
[----:B------:R-:W-:Y:S01]  /*1380*/  FFMA R73, R32, R62, R73 ;  /* 0x0000003e20497223 */ /* 0x000fe20000000049 */
[----:B------:R-:W3:Y:S01]  /*1390*/  LDS.128 R36, [R54+0x50] ;  /* 0x0000500036247984 */ /* 0x000ee20000000c00 */
[CC--:B------:R-:W-:Y:S01]  /*13a0*/  FFMA R7, R17.reuse, R70.reuse, R16 ;  /* 0x0000004611077223 */ /* 0x0c0fe20000000010 */
[-C--:B------:R-:W-:Y:S01]  /*13b0*/  FFMA R17, R17, R71.reuse, R6 ;  /* 0x0000004711117223 */ /* 0x080fe20000000006 */
[C---:B------:R-:W-:Y:S01]  /*13c0*/  FFMA R71, R33.reuse, R71, R8 ;  /* 0x0000004721477223 */ /* 0x040fe20000000008 */
[----:B------:R-:W-:Y:S01]  /*13d0*/  FFMA R73, R33, R70, R73 ;  /* 0x0000004621497223 */ /* 0x000fe20000000049 */
[----:B------:R-:W-:Y:S01]  /*13e0*/  LDS.64 R62, [R52.X4+0xdc0] ;  /* 0x000dc000343e7984 */ /* 0x000fe20000004a00 */
[-C--:B------:R-:W-:Y:S01]  /*13f0*/  FFMA R6, R18, R5.reuse, R17 ;  /* 0x0000000512067223 */ /* 0x080fe20000000011 */
[-C--:B------:R-:W-:Y:S01]  /*1400*/  FFMA R8, R14, R5.reuse, R13 ;  /* 0x000000050e087223 */ /* 0x080fe2000000000d */
[-C--:B------:R-:W-:Y:S01]  /*1410*/  FFMA R18, R18, R4.reuse, R7 ;  /* 0x0000000412127223 */ /* 0x080fe20000000007 */
[----:B------:R-:W3:Y:S01]  /*1420*/  LDS.64 R32, [R52.X4+0xd80] ;  /* 0x000d800034207984 */ /* 0x000ee20000004a00 */
[-C--:B------:R-:W-:Y:S01]  /*1430*/  FFMA R14, R14, R4.reuse, R77 ;  /* 0x000000040e0e7223 */ /* 0x080fe2000000004d */
[-C--:B------:R-:W-:Y:S01]  /*1440*/  FFMA R73, R34, R4.reuse, R73 ;  /* 0x0000000422497223 */ /* 0x080fe20000000049 */
[C---:B------:R-:W-:Y:S01]  /*1450*/  FFMA R4, R10.reuse, R4, R75 ;  /* 0x000000040a047223 */ /* 0x040fe2000000004b */
[-C--:B------:R-:W-:Y:S01]  /*1460*/  FFMA R12, R10, R5.reuse, R9 ;  /* 0x000000050a0c7223 */ /* 0x080fe20000000009 */
[----:B------:R-:W-:Y:S01]  /*1470*/  FFMA R16, R34, R5, R71 ;  /* 0x0000000522107223 */ /* 0x000fe20000000047 */
[-C--:B----4-:R-:W-:Y:S01]  /*1480*/  FFMA R13, R15, R64.reuse, R14 ;  /* 0x000000400f0d7223 */ /* 0x090fe2000000000e */
[CC--:B------:R-:W-:Y:S01]  /*1490*/  FFMA R5, R11.reuse, R64.reuse, R4 ;  /* 0x000000400b057223 */ /* 0x0c0fe20000000004 */
[-C--:B------:R-:W-:Y:S01]  /*14a0*/  FFMA R11, R11, R65.reuse, R12 ;  /* 0x000000410b0b7223 */ /* 0x080fe2000000000c */
[-C--:B------:R-:W-:Y:S01]  /*14b0*/  FFMA R15, R15, R65.reuse, R8 ;  /* 0x000000410f0f7223 */ /* 0x080fe20000000008 */
[CC--:B------:R-:W-:Y:S01]  /*14c0*/  FFMA R59, R35.reuse, R65.reuse, R16 ;  /* 0x00000041233b7223 */ /* 0x0c0fe20000000010 */
[----:B------:R-:W-:Y:S01]  /*14d0*/  FFMA R73, R35, R64, R73 ;  /* 0x0000004023497223 */ /* 0x000fe20000000049 */
[C---:B------:R-:W-:Y:S01]  /*14e0*/  FFMA R75, R19.reuse, R65, R6 ;  /* 0x00000041134b7223 */ /* 0x040fe20000000006 */
[----:B------:R-:W-:Y:S01]  /*14f0*/  LDS.64 R34, [R52.X4+0xe00] ;  /* 0x000e000034227984 */ /* 0x000fe20000004a00 */
[CC--:B------:R-:W-:Y:S01]  /*1500*/  FFMA R12, R20.reuse, R67.reuse, R11 ;  /* 0x00000043140c7223 */ /* 0x0c0fe2000000000b */
[----:B------:R-:W-:Y:S01]  /*1510*/  FFMA R20, R20, R66, R5 ;  /* 0x0000004214147223 */ /* 0x000fe20000000005 */
[----:B------:R-:W-:Y:S01]  /*1520*/  FFMA R71, R19, R64, R18 ;  /* 0x0000004013477223 */ /* 0x000fe20000000012 */
[----:B------:R-:W4:Y:S01]  /*1530*/  LDS.128 R4, [R54+0xe0] ;  /* 0x0000e00036047984 */ /* 0x000f220000000c00 */
[C---:B-1----:R-:W-:Y:S01]  /*1540*/  FFMA R16, R24.reuse, R67, R15 ;  /* 0x0000004318107223 */ /* 0x042fe2000000000f */
[----:B------:R-:W-:-:S02]  /*1550*/  FFMA R24, R24, R66, R13 ;  /* 0x0000004218187223 */ /* 0x000fc4000000000d */
[----:B------:R-:W1:Y:S01]  /*1560*/  LDS.128 R8, [R54+0x460] ;  /* 0x0004600036087984 */ /* 0x000e620000000c00 */
[CC--:B--2---:R-:W-:Y:S01]  /*1570*/  FFMA R77, R21.reuse, R68.reuse, R20 ;  /* 0x00000044154d7223 */ /* 0x0c4fe20000000014 */
[-C--:B------:R-:W-:Y:S01]  /*1580*/  FFMA R21, R21, R69.reuse, R12 ;  /* 0x0000004515157223 */ /* 0x080fe2000000000c */
[C---:B------:R-:W-:Y:S01]  /*1590*/  FFMA R79, R25.reuse, R68, R24 ;  /* 0x00000044194f7223 */ /* 0x040fe20000000018 */
[----:B------:R-:W2:Y:S01]  /*15a0*/  LDS.64 R64, [R52.X4+0xe40] ;  /* 0x000e400034407984 */ /* 0x000ea20000004a00 */
[----:B------:R-:W-:Y:S01]  /*15b0*/  FFMA R25, R25, R69, R16 ;  /* 0x0000004519197223 */ /* 0x000fe20000000010 */
[CC--:B------:R-:W-:Y:S01]  /*15c0*/  FFMA R20, R28.reuse, R67.reuse, R75 ;  /* 0x000000431c147223 */ /* 0x0c0fe2000000004b */
[-C--:B------:R-:W-:Y:S01]  /*15d0*/  FFMA R71, R28, R66.reuse, R71 ;  /* 0x000000421c477223 */ /* 0x080fe20000000047 */
[----:B------:R-:W2:Y:S01]  /*15e0*/  LDS.128 R12, [R54+0x4e0] ;  /* 0x0004e000360c7984 */ /* 0x000ea20000000c00 */
[C---:B---3--:R-:W-:Y:S01]  /*15f0*/  FFMA R73, R36.reuse, R66, R73 ;  /* 0x0000004224497223 */ /* 0x048fe20000000049 */
[----:B------:R-:W-:-:S02]  /*1600*/  FFMA R36, R36, R67, R59 ;  /* 0x0000004324247223 */ /* 0x000fc4000000003b */
[----:B------:R-:W3:Y:S01]  /*1610*/  LDS.128 R16, [R54+0x60] ;  /* 0x0000600036107984 */ /* 0x000ee20000000c00 */
[CC--:B------:R-:W-:Y:S01]  /*1620*/  FFMA R59, R29.reuse, R69.reuse, R20 ;  /* 0x000000451d3b7223 */ /* 0x0c0fe20000000014 */
[-C--:B------:R-:W-:Y:S01]  /*1630*/  FFMA R71, R29, R68.reuse, R71 ;  /* 0x000000441d477223 */ /* 0x080fe20000000047 */
[C---:B------:R-:W-:Y:S01]  /*1640*/  FFMA R73, R37.reuse, R68, R73 ;  /* 0x0000004425497223 */ /* 0x040fe20000000049 */
[----:B------:R-:W-:Y:S01]  /*1650*/  FFMA R69, R37, R69, R36 ;  /* 0x0000004525457223 */ /* 0x000fe20000000024 */
[----:B------:R-:W3:Y:S01]  /*1660*/  LDS.64 R66, [R52.X4+0xe80] ;  /* 0x000e800034427984 */ /* 0x000ee20000004a00 */
[-C--:B------:R-:W-:Y:S01]  /*1670*/  FFMA R36, R30, R33.reuse, R59 ;  /* 0x000000211e247223 */ /* 0x080fe2000000003b */
[-C--:B------:R-:W-:Y:S01]  /*1680*/  FFMA R24, R26, R33.reuse, R25 ;  /* 0x000000211a187223 */ /* 0x080fe20000000019 */
[-C--:B------:R-:W-:Y:S01]  /*1690*/  FFMA R30, R30, R32.reuse, R71 ;  /* 0x000000201e1e7223 */ /* 0x080fe20000000047 */
[-C--:B------:R-:W-:Y:S01]  /*16a0*/  FFMA R26, R26, R32.reuse, R79 ;  /* 0x000000201a1a7223 */ /* 0x080fe2000000004f */
[-C--:B------:R-:W-:Y:S01]  /*16b0*/  FFMA R73, R38, R32.reuse, R73 ;  /* 0x0000002026497223 */ /* 0x080fe20000000049 */
[----:B------:R-:W-:Y:S01]  /*16c0*/  FFMA R32, R22, R32, R77 ;  /* 0x0000002016207223 */ /* 0x000fe2000000004d */
[-C--:B------:R-:W-:Y:S01]  /*16d0*/  FFMA R20, R38, R33.reuse, R69 ;  /* 0x0000002126147223 */ /* 0x080fe20000000045 */
[----:B------:R-:W-:Y:S01]  /*16e0*/  FFMA R22, R22, R33, R21 ;  /* 0x0000002116167223 */ /* 0x000fe20000000015 */
[----:B------:R-:W3:Y:S01]  /*16f0*/  LDS.64 R28, [R52.X4+0xec0] ;  /* 0x000ec000341c7984 */ /* 0x000ee20000004a00 */
[CC--:B------:R-:W-:Y:S01]  /*1700*/  FFMA R73, R39.reuse, R62.reuse, R73 ;  /* 0x0000003e27497223 */ /* 0x0c0fe20000000049 */
[-C--:B------:R-:W-:Y:S01]  /*1710*/  FFMA R37, R39, R63.reuse, R20 ;  /* 0x0000003f27257223 */ /* 0x080fe20000000014 */
[CC--:B------:R-:W-:Y:S01]  /*1720*/  FFMA R39, R23.reuse, R62.reuse, R32 ;  /* 0x0000003e17277223 */ /* 0x0c0fe20000000020 */
[-C--:B------:R-:W-:Y:S01]  /*1730*/  FFMA R38, R23, R63.reuse, R22 ;  /* 0x0000003f17267223 */ /* 0x080fe20000000016 */
[----:B------:R-:W-:Y:S01]  /*1740*/  LDS.64 R32, [R52.X4+0xf00] ;  /* 0x000f000034207984 */ /* 0x000fe20000004a00 */
[-C--:B------:R-:W-:Y:S01]  /*1750*/  FFMA R59, R27, R62.reuse, R26 ;  /* 0x0000003e1b3b7223 */ /* 0x080fe2000000001a */
[----:B------:R-:W-:Y:S01]  /*1760*/  FFMA R69, R31, R62, R30 ;  /* 0x0000003e1f457223 */ /* 0x000fe2000000001e */
[----:B------:R-:W-:Y:S01]  /*1770*/  FFMA R68, R27, R63, R24 ;  /* 0x0000003f1b447223 */ /* 0x000fe20000000018 */
[----:B------:R-:W3:Y:S01]  /*1780*/  LDS.128 R20, [R54+0xf0] ;  /* 0x0000f00036147984 */ /* 0x000ee20000000c00 */
[CC--:B----4-:R-:W-:Y:S01]  /*1790*/  FFMA R30, R4.reuse, R34.reuse, R39 ;  /* 0x00000022041e7223 */ /* 0x0d0fe20000000027 */
[----:B------:R-:W-:Y:S01]  /*17a0*/  FFMA R38, R4, R35, R38 ;  /* 0x0000002304267223 */ /* 0x000fe20000000026 */
[----:B------:R-:W-:Y:S01]  /*17b0*/  FFMA R31, R31, R63, R36 ;  /* 0x0000003f1f1f7223 */ /* 0x000fe20000000024 */
[C---:B-1----:R-:W-:Y:S01]  /*17c0*/  FFMA R4, R8.reuse, R34, R59 ;  /* 0x0000002208047223 */ /* 0x042fe2000000003b */
[----:B------:R-:W-:Y:S01]  /*17d0*/  FFMA R68, R8, R35, R68 ;  /* 0x0000002308447223 */ /* 0x000fe20000000044 */
[----:B------:R-:W1:Y:S01]  /*17e0*/  LDS.128 R24, [R54+0x470] ;  /* 0x0004700036187984 */ /* 0x000e620000000c00 */
[CC--:B--2---:R-:W-:Y:S01]  /*17f0*/  FFMA R39, R5.reuse, R64.reuse, R30 ;  /* 0x0000004005277223 */ /* 0x0c4fe2000000001e */
[-C--:B------:R-:W-:Y:S01]  /*1800*/  FFMA R38, R5, R65.reuse, R38 ;  /* 0x0000004105267223 */ /* 0x080fe20000000026 */
[C---:B------:R-:W-:Y:S01]  /*1810*/  FFMA R5, R9.reuse, R64, R4 ;  /* 0x0000004009057223 */ /* 0x040fe20000000004 */
[----:B------:R-:W-:Y:S01]  /*1820*/  FFMA R9, R9, R65, R68 ;  /* 0x0000004109097223 */ /* 0x000fe20000000044 */
[CC--:B------:R-:W-:Y:S01]  /*1830*/  FFMA R4, R12.reuse, R35.reuse, R31 ;  /* 0x000000230c047223 */ /* 0x0c0fe2000000001f */
[-C--:B------:R-:W-:Y:S01]  /*1840*/  FFMA R69, R12, R34.reuse, R69 ;  /* 0x000000220c457223 */ /* 0x080fe20000000045 */
[C---:B---3--:R-:W-:Y:S01]  /*1850*/  FFMA R8, R16.reuse, R35, R37 ;  /* 0x0000002310087223 */ /* 0x048fe20000000025 */
[----:B------:R-:W-:Y:S01]  /*1860*/  FFMA R73, R16, R34, R73 ;  /* 0x0000002210497223 */ /* 0x000fe20000000049 */
[CC--:B------:R-:W-:Y:S01]  /*1870*/  FFMA R31, R13.reuse, R65.reuse, R4 ;  /* 0x000000410d1f7223 */ /* 0x0c0fe20000000004 */
[-C--:B------:R-:W-:Y:S01]  /*1880*/  FFMA R69, R13, R64.reuse, R69 ;  /* 0x000000400d457223 */ /* 0x080fe20000000045 */
[C---:B------:R-:W-:Y:S01]  /*1890*/  FFMA R65, R17.reuse, R65, R8 ;  /* 0x0000004111417223 */ /* 0x040fe20000000008 */
[----:B------:R-:W-:Y:S01]  /*18a0*/  FFMA R73, R17, R64, R73 ;  /* 0x0000004011497223 */ /* 0x000fe20000000049 */
[-C--:B------:R-:W-:Y:S01]  /*18b0*/  FFMA R8, R14, R67.reuse, R31 ;  /* 0x000000430e087223 */ /* 0x080fe2000000001f */
[-C--:B------:R-:W-:Y:S01]  /*18c0*/  FFMA R4, R10, R67.reuse, R9 ;  /* 0x000000430a047223 */ /* 0x080fe20000000009 */
[CC--:B------:R-:W-:Y:S01]  /*18d0*/  FFMA R12, R18.reuse, R67.reuse, R65 ;  /* 0x00000043120c7223 */ /* 0x0c0fe20000000041 */
[-C--:B------:R-:W-:Y:S01]  /*18e0*/  FFMA R73, R18, R66.reuse, R73 ;  /* 0x0000004212497223 */ /* 0x080fe20000000049 */
[----:B------:R-:W-:Y:S01]  /*18f0*/  FFMA R38, R6, R67, R38 ;  /* 0x0000004306267223 */ /* 0x000fe20000000026 */
[-C--:B------:R-:W-:Y:S01]  /*1900*/  FFMA R14, R14, R66.reuse, R69 ;  /* 0x000000420e0e7223 */ /* 0x080fe20000000045 */
[-C--:B------:R-:W-:Y:S01]  /*1910*/  FFMA R10, R10, R66.reuse, R5 ;  /* 0x000000420a0a7223 */ /* 0x080fe20000000005 */
[----:B------:R-:W-:Y:S01]  /*1920*/  FFMA R66, R6, R66, R39 ;  /* 0x0000004206427223 */ /* 0x000fe20000000027 */
[----:B------:R-:W-:Y:S01]  /*1930*/  MOV R18, R58 ;  /* 0x0000003a00127202 */ /* 0x000fe20000000f00 */
[CC--:B------:R-:W-:Y:S01]  /*1940*/  FFMA R31, R19.reuse, R29.reuse, R12 ;  /* 0x0000001d131f7223 */ /* 0x0c0fe2000000000c */
[-C--:B------:R-:W-:Y:S01]  /*1950*/  FFMA R73, R19, R28.reuse, R73 ;  /* 0x0000001c13497223 */ /* 0x080fe20000000049 */
[CC--:B------:R-:W-:Y:S01]  /*1960*/  FFMA R19, R7.reuse, R29.reuse, R38 ;  /* 0x0000001d07137223 */ /* 0x0c0fe20000000026 */
[-C--:B------:R-:W-:Y:S01]  /*1970*/  FFMA R17, R7, R28.reuse, R66 ;  /* 0x0000001c07117223 */ /* 0x080fe20000000042 */
[-C--:B------:R-:W-:Y:S01]  /*1980*/  FFMA R35, R11, R28.reuse, R10 ;  /* 0x0000001c0b237223 */ /* 0x080fe2000000000a */
[----:B------:R-:W-:Y:S01]  /*1990*/  FFMA R39, R15, R28, R14 ;  /* 0x0000001c0f277223 */ /* 0x000fe2000000000e */
[-C--:B------:R-:W-:Y:S01]  /*19a0*/  FFMA R37, R11, R29.reuse, R4 ;  /* 0x0000001d0b257223 */ /* 0x080fe20000000004 */
[----:B------:R-:W-:Y:S01]  /*19b0*/  FFMA R29, R15, R29, R8 ;  /* 0x0000001d0f1d7223 */ /* 0x000fe20000000008 */
[----:B------:R-:W2:Y:S01]  /*19c0*/  LDS.64 R12, [R52.X4+0xf40] ;  /* 0x000f4000340c7984 */ /* 0x000ea20000004a00 */
[C---:B------:R-:W-:Y:S01]  /*19d0*/  FFMA R28, R20.reuse, R33, R19 ;  /* 0x00000021141c7223 */ /* 0x040fe20000000013 */
[----:B------:R-:W-:Y:S01]  /*19e0*/  MOV R19, R53 ;  /* 0x0000003500137202 */ /* 0x000fe20000000f00 */
[----:B------:R-:W-:Y:S01]  /*19f0*/  FFMA R30, R20, R32, R17 ;  /* 0x00000020141e7223 */ /* 0x000fe20000000011 */
[----:B------:R-:W3:Y:S01]  /*1a00*/  LDS.128 R4, [R54+0x4f0] ;  /* 0x0004f00036047984 */ /* 0x000ee20000000c00 */
[----:B------:R-:W-:Y:S01]  /*1a10*/  IADD3 R58, P5, R18, 0x80, RZ ;  /* 0x00000080123a7810 */ /* 0x000fe20007fbe0ff */
[----:B-1----:R-:W-:-:S02]  /*1a20*/  FFMA R20, R24, R33, R37 ;  /* 0x0000002118147223 */ /* 0x002fc40000000025 */
[----:B------:R-:W1:Y:S01]  /*1a30*/  LDS.128 R8, [R54+0x70] ;  /* 0x0000700036087984 */ /* 0x000e620000000c00 */
[----:B------:R-:W-:Y:S01]  /*1a40*/  IADD3.X R53, RZ, R19, RZ, P5, !PT ;  /* 0x00000013ff357210 */ /* 0x000fe20002ffe4ff */
[----:B------:R-:W-:Y:S02]  /*1a50*/  FFMA R24, R24, R32, R35 ;  /* 0x0000002018187223 */ /* 0x000fe40000000023 */
[----:B------:R-:W4:Y:S04]  /*1a60*/  LDS.64 R16, [R52.X4+0xf80] ;  /* 0x000f800034107984 */ /* 0x000f280000004a00 */
[----:B------:R-:W4:Y:S04]  /*1a70*/  LDS.64 R14, [R52.X4+0xfc0] ;  /* 0x000fc000340e7984 */ /* 0x000f280000004a00 */
[----:B------:R-:W-:Y:S06]  /*1a80*/  BAR.SYNC 0x0 ;  /* 0x0000000000007b1d */ /* 0x000fec0000000000 */
[----:B------:R-:W-:Y:S01]  /*1a90*/  @!PT LDS RZ, [RZ] ;  /* 0x00000000fffff984 */ /* 0x000fe20000000800 */
[----:B------:R-:W-:Y:S01]  /*1aa0*/  @!PT LDS RZ, [RZ] ;  /* 0x00000000fffff984 */ /* 0x000fe20000000800 */
[----:B------:R-:W-:Y:S01]  /*1ab0*/  @!PT LDS RZ, [RZ] ;  /* 0x00000000fffff984 */ /* 0x000fe20000000800 */
[----:B------:R1:W-:Y:S04]  /*1ac0*/  LDGSTS.E.64 [R40], [R18.64], P1 ;  /* 0x0000000012287fae */ /* 0x0003e80008921a46 */
[----:B------:R1:W-:Y:S04]  /*1ad0*/  LDGSTS.E.64 [R40+0x100], [R18.64], P1 ;  /* 0x0010000012287fae */ /* 0x0003e80008921a46 */
[----:B------:R1:W-:Y:S04]  /*1ae0*/  LDGSTS.E.64 [R40+0x200], [R18.64], P1 ;  /* 0x0020000012287fae */ /* 0x0003e80008921a46 */
[----:B------:R4:W-:Y:S01]  /*1af0*/  LDGSTS.E.64 [R40+0x300], [R18.64], P1 ;  /* 0x0030000012287fae */ /* 0x0009e20008921a46 */
[C---:B--2---:R-:W-:Y:S01]  /*1b00*/  FFMA R37, R25.reuse, R12, R24 ;  /* 0x0000000c19257223 */ /* 0x044fe20000000018 */
[----:B------:R-:W-:-:S02]  /*1b10*/  FFMA R25, R25, R13, R20 ;  /* 0x0000000d19197223 */ /* 0x000fc40000000014 */
[----:B------:R2:W-:Y:S01]  /*1b20*/  LDGSTS.E.64 [R40+0x400], [R18.64], P1 ;  /* 0x0040000012287fae */ /* 0x0005e20008921a46 */
[C---:B------:R-:W-:Y:S01]  /*1b30*/  FFMA R35, R21.reuse, R12, R30 ;  /* 0x0000000c15237223 */ /* 0x040fe2000000001e */
[C---:B---3--:R-:W-:Y:S01]  /*1b40*/  FFMA R20, R4.reuse, R33, R29 ;  /* 0x0000002104147223 */ /* 0x048fe2000000001d */
[-C--:B------:R-:W-:Y:S01]  /*1b50*/  FFMA R39, R4, R32.reuse, R39 ;  /* 0x0000002004277223 */ /* 0x080fe20000000027 */
[----:B------:R2:W-:Y:S01]  /*1b60*/  LDGSTS.E.64 [R40+0x500], [R18.64], P1 ;  /* 0x0050000012287fae */ /* 0x0005e20008921a46 */
[----:B------:R-:W-:Y:S01]  /*1b70*/  FFMA R21, R21, R13, R28 ;  /* 0x0000000d15157223 */ /* 0x000fe2000000001c */
[C---:B-1----:R-:W-:Y:S01]  /*1b80*/  FFMA R4, R8.reuse, R33, R31 ;  /* 0x0000002108047223 */ /* 0x042fe2000000001f */
[----:B------:R-:W-:Y:S01]  /*1b90*/  FFMA R73, R8, R32, R73 ;  /* 0x0000002008497223 */ /* 0x000fe20000000049 */
[----:B------:R2:W-:Y:S01]  /*1ba0*/  LDGSTS.E.64 [R40+0x600], [R18.64], P1 ;  /* 0x0060000012287fae */ /* 0x0005e20008921a46 */
[CC--:B------:R-:W-:Y:S01]  /*1bb0*/  FFMA R29, R5.reuse, R13.reuse, R20 ;  /* 0x0000000d051d7223 */ /* 0x0c0fe20000000014 */
[-C--:B------:R-:W-:Y:S01]  /*1bc0*/  FFMA R39, R5, R12.reuse, R39 ;  /* 0x0000000c05277223 */ /* 0x080fe20000000027 */
[C---:B------:R-:W-:Y:S01]  /*1bd0*/  FFMA R4, R9.reuse, R13, R4 ;  /* 0x0000000d09047223 */ /* 0x040fe20000000004 */
[----:B------:R2:W-:Y:S01]  /*1be0*/  LDGSTS.E.64 [R40+0x700], [R18.64], P1 ;  /* 0x0070000012287fae */ /* 0x0005e20008921a46 */
[----:B------:R-:W-:Y:S01]  /*1bf0*/  PLOP3.LUT P1, PT, P0, PT, PT, 0x80, 0x0 ;  /* 0x000000000000781c */ /* 0x000fe2000072f070 */
[----:B------:R-:W-:Y:S01]  /*1c00*/  FFMA R73, R9, R12, R73 ;  /* 0x0000000c09497223 */ /* 0x000fe20000000049 */
[-C--:B----4-:R-:W-:Y:S01]  /*1c10*/  FFMA R8, R6, R17.reuse, R29 ;  /* 0x0000001106087223 */ /* 0x090fe2000000001d */
[----:B------:R-:W0:Y:S01]  /*1c20*/  LDGDEPBAR ;  /* 0x00000000000079af */ /* 0x000e220000000000 */
[-C--:B------:R-:W-:Y:S01]  /*1c30*/  FFMA R12, R26, R17.reuse, R25 ;  /* 0x000000111a0c7223 */ /* 0x080fe20000000019 */
[-C--:B------:R-:W-:Y:S01]  /*1c40*/  FFMA R6, R6, R16.reuse, R39 ;  /* 0x0000001006067223 */ /* 0x080fe20000000027 */
[-C--:B------:R-:W-:Y:S01]  /*1c50*/  FFMA R26, R26, R16.reuse, R37 ;  /* 0x000000101a1a7223 */ /* 0x080fe20000000025 */
[C---:B------:R-:W-:Y:S01]  /*1c60*/  FFMA R73, R10.reuse, R16, R73 ;  /* 0x000000100a497223 */ /* 0x040fe20000000049 */
[----:B------:R-:W-:Y:S01]  /*1c70*/  FFMA R4, R10, R17, R4 ;  /* 0x000000110a047223 */ /* 0x000fe20000000004 */
[CC--:B------:R-:W-:Y:S01]  /*1c80*/  FFMA R29, R27.reuse, R15.reuse, R12 ;  /* 0x0000000f1b1d7223 */ /* 0x0c0fe2000000000c */
[----:B------:R-:W-:Y:S01]  /*1c90*/  FFMA R28, R27, R14, R26 ;  /* 0x0000000e1b1c7223 */ /* 0x000fe2000000001a */
[----:B--2---:R-:W-:Y:S01]  /*1ca0*/  MOV R18, R48 ;  /* 0x0000003000127202 */ /* 0x004fe20000000f00 */
[C---:B------:R-:W-:Y:S01]  /*1cb0*/  FFMA R37, R11.reuse, R15, R4 ;  /* 0x0000000f0b257223 */ /* 0x040fe20000000004 */
[----:B------:R-:W-:Y:S01]  /*1cc0*/  MOV R19, R51 ;  /* 0x0000003300137202 */ /* 0x000fe20000000f00 */
[-C--:B------:R-:W-:Y:S01]  /*1cd0*/  FFMA R36, R11, R14.reuse, R73 ;  /* 0x0000000e0b247223 */ /* 0x080fe20000000049 */
[----:B------:R-:W-:Y:S01]  /*1ce0*/  IADD3 R48, P6, R48, 0x800, RZ ;  /* 0x0000080030307810 */ /* 0x000fe20007fde0ff */
[C---:B------:R-:W-:Y:S01]  /*1cf0*/  FFMA R32, R7.reuse, R14, R6 ;  /* 0x0000000e07207223 */ /* 0x040fe20000000006 */
[----:B------:R-:W-:Y:S01]  /*1d00*/  FFMA R33, R7, R15, R8 ;  /* 0x0000000f07217223 */ /* 0x000fe20000000008 */
[----:B------:R1:W-:Y:S01]  /*1d10*/  LDGSTS.E.BYPASS.128 [R56], [R18.64], P0 ;  /* 0x0000000012387fae */ /* 0x0003e20008101c46 */
[----:B------:R-:W-:-:S02]  /*1d20*/  PLOP3.LUT P0, PT, PT, PT, PT, 0x8, 0x0 ;  /* 0x000000000000781c */ /* 0x000fc40003f0e170 */
[----:B------:R-:W-:Y:S02]  /*1d30*/  IADD3.X R51, RZ, R51, RZ, P6, !PT ;  /* 0x00000033ff337210 */ /* 0x000fe400037fe4ff */
[----:B-1----:R-:W-:Y:S02]  /*1d40*/  MOV R18, R46 ;  /* 0x0000002e00127202 */ /* 0x002fe40000000f00 */
[----:B------:R-:W-:Y:S02]  /*1d50*/  MOV R19, R49 ;  /* 0x0000003100137202 */ /* 0x000fe40000000f00 */
[----:B------:R-:W-:-:S03]  /*1d60*/  IADD3 R46, P5, R46, 0x800, RZ ;  /* 0x000008002e2e7810 */ /* 0x000fc60007fbe0ff */
[----:B------:R1:W-:Y:S01]  /*1d70*/  LDGSTS.E.BYPASS.128 [R57], [R18.64], P3 ;  /* 0x0000000012397fae */ /* 0x0003e20009901c46 */
[----:B------:R-:W-:Y:S02]  /*1d80*/  IADD3.X R49, RZ, R49, RZ, P5, !PT ;  /* 0x00000031ff317210 */ /* 0x000fe40002ffe4ff */
[----:B-1----:R-:W-:Y:S02]  /*1d90*/  MOV R18, R44 ;  /* 0x0000002c00127202 */ /* 0x002fe40000000f00 */
[----:B------:R-:W-:-:S05]  /*1da0*/  MOV R19, R47 ;  /* 0x0000002f00137202 */ /* 0x000fca0000000f00 */
[----:B------:R1:W-:Y:S01]  /*1db0*/  LDGSTS.E.BYPASS.128 [R45], [R18.64], P4 ;  /* 0x00000000122d7fae */ /* 0x0003e2000a101c46 */
[----:B------:R-:W-:-:S04]  /*1dc0*/  IADD3 R44, P4, R44, 0x800, RZ ;  /* 0x000008002c2c7810 */ /* 0x000fc80007f9e0ff */
[----:B------:R-:W-:Y:S02]  /*1dd0*/  IADD3.X R47, RZ, R47, RZ, P4, !PT ;  /* 0x0000002fff2f7210 */ /* 0x000fe400027fe4ff */
[----:B-1----:R-:W-:Y:S02]  /*1de0*/  MOV R18, R50 ;  /* 0x0000003200127202 */ /* 0x002fe40000000f00 */
[----:B------:R-:W-:Y:S02]  /*1df0*/  MOV R19, R55 ;  /* 0x0000003700137202 */ /* 0x000fe40000000f00 */
[----:B------:R-:W-:-:S03]  /*1e00*/  IADD3 R50, P3, R50, 0x800, RZ ;  /* 0x0000080032327810 */ /* 0x000fc60007f7e0ff */
[----:B------:R1:W-:Y:S01]  /*1e10*/  LDGSTS.E.BYPASS.128 [R56+0x600], [R18.64], !PT ;  /* 0x0060000012387fae */ /* 0x0003e2000f901c46 */
[----:B------:R-:W-:-:S03]  /*1e20*/  IADD3.X R55, RZ, R55, RZ, P3, !PT ;  /* 0x00000037ff377210 */ /* 0x000fc60001ffe4ff */
[----:B------:R-:W0:Y:S01]  /*1e30*/  LDGDEPBAR ;  /* 0x00000000000079af */ /* 0x000e220000000000 */
[C---:B-1----:R-:W-:Y:S01]  /*1e40*/  FFMA R18, R22.reuse, R17, R21 ;  /* 0x0000001116127223 */ /* 0x042fe20000000015 */
[----:B------:R-:W-:-:S03]  /*1e50*/  FFMA R22, R22, R16, R35 ;  /* 0x0000001016167223 */ /* 0x000fc60000000023 */
[C---:B------:R-:W-:Y:S01]  /*1e60*/  FFMA R25, R23.reuse, R15, R18 ;  /* 0x0000000f17197223 */ /* 0x040fe20000000012 */
[----:B------:R-:W-:Y:S01]  /*1e70*/  FFMA R24, R23, R14, R22 ;  /* 0x0000000e17187223 */ /* 0x000fe20000000016 */
[----:B------:R-:W-:-:S04]  /*1e80*/  DEPBAR.LE SB0, 0x0 ;  /* 0x000080000000791a */ /* 0x000fc80000000000 */
[----:B------:R-:W-:Y:S06]  /*1e90*/  BAR.SYNC 0x0 ;  /* 0x0000000000007b1d */ /* 0x000fec0000000000 */
[----:B------:R-:W-:Y:S01]  /*1ea0*/  @!P1 CALL.REL.NOINC `(.L_x_0) ;  /* 0x0000001000009944 */ /* 0x000fe20003c00000 */
[----:B------:R-:W-:Y:S05]  /*1eb0*/  BRA `(.L_x_1) ;  /* 0xffffe87000007947 */ /* 0x000fea000383ffff */
.L_x_0:
[----:B------:R-:W-:Y:S01]  /*1ec0*/  SHF.R.S32.HI R5, RZ, 0x1f, R0 ;  /* 0x0000001fff057819 */ /* 0x000fe20000011400 */
[----:B------:R-:W-:-:S04]  /*1ed0*/  DEPBAR.LE SB0, 0x0 ;  /* 0x000080000000791a */ /* 0x000fc80000000000 */
[-C--:B------:R-:W-:Y:S02]  /*1ee0*/  LEA.HI R5, R5, R0.reuse, RZ, 0x3 ;  /* 0x0000000005057211 */ /* 0x080fe400078f18ff */
[----:B------:R-:W-:Y:S02]  /*1ef0*/  IADD3 R8, RZ, -R61, RZ ;  /* 0x8000003dff087210 */ /* 0x000fe40007ffe0ff */
[----:B------:R-:W-:Y:S02]  /*1f00*/  LOP3.LUT R13, R5, 0xfffffff8, RZ, 0xc0, !PT ;  /* 0xfffffff8050d7812 */ /* 0x000fe400078ec0ff */
[----:B------:R-:W-:Y:S02]  /*1f10*/  IABS R7, R0 ;  /* 0x0000000000077213 */ /* 0x000fe40000000000 */
[----:B------:R-:W-:Y:S01]  /*1f20*/  IADD3 R4, -R13, 0x1, RZ ;  /* 0x000000010d047810 */ /* 0x000fe20007ffe1ff */
[----:B------:R-:W-:Y:S06]  /*1f30*/  BAR.SYNC 0x0 ;  /* 0x0000000000007b1d */ /* 0x000fec0000000000 */
[----:B------:R-:W-:-:S02]  /*1f40*/  IMNMX R12, R4, 0x8, PT ;  /* 0x00000008040c7817 */ /* 0x000fc40003800200 */
[----:B------:R-:W-:Y:S02]  /*1f50*/  ISETP.GE.AND P1, PT, R0, RZ, PT ;  /* 0x000000ff0000720c */ /* 0x000fe40003f26270 */
[-C--:B------:R-:W-:Y:S02]  /*1f60*/  IABS R9, R12.reuse ;  /* 0x0000000c00097213 */ /* 0x080fe40000000000 */
[----:B------:R-:W-:Y:S02]  /*1f70*/  IABS R10, R12 ;  /* 0x0000000c000a7213 */ /* 0x000fe40000000000 */
[----:B------:R-:W1:Y:S01]  /*1f80*/  I2F.RP R6, R9 ;  /* 0x0000000900067306 */ /* 0x000e620000209400 */
[----:B------:R-:W-:Y:S01]  /*1f90*/  IMAD R11, R8, R9, RZ ;  /* 0x00000009080b7224 */ /* 0x000fe200078e02ff */
[----:B------:R-:W-:-:S06]  /*1fa0*/  LEA R2, R2, R3, 0x4 ;  /* 0x0000000302027211 */ /* 0x000fcc00078e20ff */
[----:B-1----:R-:W1:Y:S02]  /*1fb0*/  MUFU.RCP R6, R6 ;  /* 0x0000000600067308 */ /* 0x002e640000001000 */
[----:B-1----:R-:W-:Y:S02]  /*1fc0*/  IADD3 R4, R6, 0xffffffe, RZ ;  /* 0x0ffffffe06047810 */ /* 0x002fe40007ffe0ff */
[----:B------:R-:W1:Y:S04]  /*1fd0*/  S2R R6, SR_TID.X ;  /* 0x0000000000067919 */ /* 0x000e680000002100 */
[----:B------:R2:W3:Y:S02]  /*1fe0*/  F2I.FTZ.U32.TRUNC.NTZ R5, R4 ;  /* 0x0000000400057305 */ /* 0x0004e4000021f000 */
[----:B--2---:R-:W-:-:S05]  /*1ff0*/  MOV R4, RZ ;  /* 0x000000ff00047202 */ /* 0x004fca0000000f00 */
[----:B---3--:R-:W-:Y:S01]  /*2000*/  IMAD.HI.U32 R8, R5, R11, R4 ;  /* 0x0000000b05087227 */ /* 0x008fe200078e0004 */
[----:B------:R-:W-:-:S05]  /*2010*/  IADD3 R5, RZ, -R10, RZ ;  /* 0x8000000aff057210 */ /* 0x000fca0007ffe0ff */
[----:B------:R-:W-:Y:S01]  /*2020*/  IMAD.HI.U32 R4, R8, R7, RZ ;  /* 0x0000000708047227 */ /* 0x000fe200078e00ff */
[----:B-1----:R-:W-:-:S03]  /*2030*/  SHF.R.U32.HI R15, RZ, 0x2, R6 ;  /* 0x00000002ff0f7819 */ /* 0x002fc60000011606 */
[----:B------:R-:W-:Y:S01]  /*2040*/  IMAD R4, R4, R5, R7 ;  /* 0x0000000504047224 */ /* 0x000fe200078e0207 */
[----:B------:R-:W-:Y:S02]  /*2050*/  SHF.R.U32.HI R5, RZ, 0x2, R6 ;  /* 0x00000002ff057819 */ /* 0x000fe40000011606 */
[----:B------:R-:W-:Y:S02]  /*2060*/  SHF.L.U32 R6, R6, 0x2, RZ ;  /* 0x0000000206067819 */ /* 0x000fe400000006ff */
[----:B------:R-:W-:Y:S02]  /*2070*/  ISETP.GT.U32.AND P0, PT, R9, R4, PT ;  /* 0x000000040900720c */ /* 0x000fe40003f04070 */
[----:B------:R-:W-:Y:S02]  /*2080*/  LOP3.LUT R5, R5, 0x6, RZ, 0xc0, !PT ;  /* 0x0000000605057812 */ /* 0x000fe400078ec0ff */
[----:B------:R-:W-:Y:S02]  /*2090*/  SGXT.U32 R15, R15, 0x3 ;  /* 0x000000030f0f781a */ /* 0x000fe40000000000 */
[----:B------:R-:W-:Y:S01]  /*20a0*/  LOP3.LUT R6, R6, 0xc, RZ, 0xc0, !PT ;  /* 0x0000000c06067812 */ /* 0x000fe200078ec0ff */
[----:B------:R-:W-:Y:S01]  /*20b0*/  IMAD R5, R5, 0x14, R52 ;  /* 0x0000001405057824 */ /* 0x000fe200078e0234 */
[----:B------:R-:W-:-:S03]  /*20c0*/  LOP3.LUT R7, RZ, R12, RZ, 0x33, !PT ;  /* 0x0000000cff077212 */ /* 0x000fc600078e33ff */
[----:B------:R-:W-:Y:S01]  /*20d0*/  IMAD R6, R15, 0x14, R6 ;  /* 0x000000140f067824 */ /* 0x000fe200078e0206 */
[----:B------:R-:W-:Y:S01]  /*20e0*/  STS.64 [R5.X4], R36 ;  /* 0x0000002405007388 */ /* 0x000fe20000004a00 */
[----:B------:R-:W-:-:S03]  /*20f0*/  @!P0 IADD3 R4, R4, -R9, RZ ;  /* 0x8000000904048210 */ /* 0x000fc60007ffe0ff */
[----:B------:R-:W-:Y:S04]  /*2100*/  STS.64 [R5.X4+0x50], R24 ;  /* 0x0000501805007388 */ /* 0x000fe80000004a00 */
[----:B------:R-:W-:Y:S06]  /*2110*/  BAR.SYNC 0x0 ;  /* 0x0000000000007b1d */ /* 0x000fec0000000000 */
[----:B------:R-:W-:-:S13]  /*2120*/  ISETP.GT.U32.AND P0, PT, R9, R4, PT ;  /* 0x000000040900720c */ /* 0x000fda0003f04070 */
[----:B------:R-:W-:Y:S02]  /*2130*/  @!P0 IADD3 R4, R4, -R9, RZ ;  /* 0x8000000904048210 */ /* 0x000fe40007ffe0ff */
[----:B------:R-:W1:Y:S04]  /*2140*/  LDS.128 R8, [R6.X4] ;  /* 0x0000000006087984 */ /* 0x000e680000004c00 */
[----:B------:R-:W-:Y:S06]  /*2150*/  BAR.SYNC 0x0 ;  /* 0x0000000000007b1d */ /* 0x000fec0000000000 */
[----:B------:R-:W-:Y:S01]  /*2160*/  @!P1 IADD3 R4, -R4, RZ, RZ ;  /* 0x000000ff04049210 */ /* 0x000fe20007ffe1ff */
[----:B------:R-:W-:Y:S01]  /*2170*/  STS.64 [R5.X4], R28 ;  /* 0x0000001c05007388 */ /* 0x000fe20000004a00 */
[----:B------:R-:W-:-:S02]  /*2180*/  ISETP.GE.AND P0, PT, R3, 0x10, PT ;  /* 0x000000100300780c */ /* 0x000fc40003f06270 */
[----:B------:R-:W-:Y:S01]  /*2190*/  SEL R4, R7, R4, !P2 ;  /* 0x0000000407047207 */ /* 0x000fe20005000000 */
[----:B------:R-:W-:Y:S01]  /*21a0*/  STS.64 [R5.X4+0x50], R32 ;  /* 0x0000502005007388 */ /* 0x000fe20000004a00 */
[----:B------:R-:W-:Y:S02]  /*21b0*/  MOV R3, 0x4 ;  /* 0x0000000400037802 */ /* 0x000fe40000000f00 */
[----:B------:R-:W-:-:S03]  /*21c0*/  IADD3 R4, R13, R4, RZ ;  /* 0x000000040d047210 */ /* 0x000fc60007ffe0ff */
[----:B------:R-:W-:Y:S01]  /*21d0*/  IMAD.WIDE R2, R2, R3, c[0x0][0x170] ;  /* 0x00005c0002027625 */ /* 0x000fe200078e0203 */
[----:B------:R-:W-:-:S04]  /*21e0*/  SHF.L.U32 R4, R4, 0x4, RZ ;  /* 0x0000000404047819 */ /* 0x000fc800000006ff */
[C---:B------:R-:W-:Y:S02]  /*21f0*/  LOP3.LUT R0, R4.reuse, R15, RZ, 0xfc, !PT ;  /* 0x0000000f04007212 */ /* 0x040fe400078efcff */
[----:B------:R-:W-:Y:S01]  /*2200*/  LOP3.LUT R4, R4, 0x8, R15, 0xfe, !PT ;  /* 0x0000000804047812 */ /* 0x000fe200078efe0f */
[----:B------:R-:W-:Y:S06]  /*2210*/  BAR.SYNC 0x0 ;  /* 0x0000000000007b1d */ /* 0x000fec0000000000 */
[----:B------:R-:W-:Y:S02]  /*2220*/  ISETP.LT.AND P1, PT, R0, 0x1, !P0 ;  /* 0x000000010000780c */ /* 0x000fe40004721270 */
[----:B------:R-:W-:-:S11]  /*2230*/  ISETP.LT.AND P0, PT, R4, 0x1, !P0 ;  /* 0x000000010400780c */ /* 0x000fd60004701270 */
[----:B-1----:R1:W-:Y:S02]  /*2240*/  @P1 STG.E.128 [R2.64], R8 ;  /* 0x0000000802001986 */ /* 0x0023e4000c101d06 */
[----:B------:R-:W-:Y:S05]  /*2250*/  @!P0 EXIT ;  /* 0x000000000000894d */ /* 0x000fea0003800000 */
[----:B------:R-:W2:Y:S04]  /*2260*/  LDS.128 R4, [R6.X4] ;  /* 0x0000000006047984 */ /* 0x000ea80000004c00 */
[----:B--2---:R-:W-:Y:S01]  /*2270*/  STG.E.128 [R2.64], R4 ;  /* 0x0000000402007986 */ /* 0x004fe2000c101d06 */
[----:B------:R-:W-:Y:S05]  /*2280*/  EXIT ;  /* 0x000000000000794d */ /* 0x000fea0003800000 */
.L_x_2:
[----:B------:R-:W-:-:S00]  /*2290*/  BRA `(.L_x_2) ;  /* 0xfffffff000007947 */ /* 0x000fc0000383ffff */
[----:B------:R-:W-:-:S00]  /*22a0*/  NOP ;  /* 0x0000000000007918 */ /* 0x000fc00000000000 */
        /* <DEDUP_REMOVED lines=13> */
.L_x_3:


//--------------------- .nv.shared.triton_bmm     --------------------------
	.section	.nv.shared.triton_bmm,"aw",@nobits
	.align	16
